	.target	sm_80

	.elftype	@"ET_EXEC"


//--------------------- .note.nv.tkinfo           --------------------------
	.section	.note.nv.tkinfo,"",@"SHT_NOTE"
	.sectionflags	@"SHF_NOTE_NV_TKINFO"
	.tkinfo
        /*0018*/ 	.word	0x00000002
        /*0030*/ 	.string	""
        /*0030*/ 	.string	"ptxas"
        /*0030*/ 	.string	"Cuda compilation tools, release 13.0, V13.0.88"
        /*0030*/ 	.string	"Build cuda_13.0.r13.0/compiler.36424714_0"
        /*0030*/ 	.string	"-arch sm_80 -m 64 "



//--------------------- .note.nv.cuinfo           --------------------------
	.section	.note.nv.cuinfo,"",@"SHT_NOTE"
	.sectionflags	@"SHF_NOTE_NV_CUINFO"
        /*0018*/ 	.short	0x0002
        /*001a*/ 	.short	0x0050
        /*001c*/ 	.short	0x0082
	.zero		2


//--------------------- .nv.info                  --------------------------
	.section	.nv.info,"",@"SHT_CUDA_INFO"
	.align	4


	//----- nvinfo : EIATTR_REGCOUNT
	.align		4
        /*0000*/ 	.byte	0x04, 0x2f
        /*0002*/ 	.short	(.L_1 - .L_0)
	.align		4
.L_0:
        /*0004*/ 	.word	index@(_ZN17fastertransformer36add_bias_input_COL32_int8I_DataTypeOINS_5half4EEEvPT_PKaPKS2_S7_iiPKf)
        /*0008*/ 	.word	0x00000016


	//----- nvinfo : EIATTR_FRAME_SIZE
	.align		4
.L_1:
        /*000c*/ 	.byte	0x04, 0x11
        /*000e*/ 	.short	(.L_3 - .L_2)
	.align		4
.L_2:
        /*0010*/ 	.word	index@(_ZN17fastertransformer36add_bias_input_COL32_int8I_DataTypeOINS_5half4EEEvPT_PKaPKS2_S7_iiPKf)
        /*0014*/ 	.word	0x00000000


	//----- nvinfo : EIATTR_REGCOUNT
	.align		4
.L_3:
        /*0018*/ 	.byte	0x04, 0x2f
        /*001a*/ 	.short	(.L_5 - .L_4)
	.align		4
.L_4:
        /*001c*/ 	.word	index@(_ZN17fastertransformer37add_bias_input_COL32_int32I_DataTypeOINS_5half4EEEvPT_PKiPKS2_S7_iiPKfS9_i)
        /*0020*/ 	.word	0x0000001a


	//----- nvinfo : EIATTR_FRAME_SIZE
	.align		4
.L_5:
        /*0024*/ 	.byte	0x04, 0x11
        /*0026*/ 	.short	(.L_7 - .L_6)
	.align		4
.L_6:
        /*0028*/ 	.word	index@(_ZN17fastertransformer37add_bias_input_COL32_int32I_DataTypeOINS_5half4EEEvPT_PKiPKS2_S7_iiPKfS9_i)
        /*002c*/ 	.word	0x00000000


	//----- nvinfo : EIATTR_REGCOUNT
	.align		4
.L_7:
        /*0030*/ 	.byte	0x04, 0x2f
        /*0032*/ 	.short	(.L_9 - .L_8)
	.align		4
.L_8:
        /*0034*/ 	.word	index@(_ZN17fastertransformer15addBiasResidualIfLi1EiEEvPT_PKT1_PKS1_S7_S7_PKfS9_ii)
        /*0038*/ 	.word	0x00000014


	//----- nvinfo : EIATTR_FRAME_SIZE
	.align		4
.L_9:
        /*003c*/ 	.byte	0x04, 0x11
        /*003e*/ 	.short	(.L_11 - .L_10)
	.align		4
.L_10:
        /*0040*/ 	.word	index@(_ZN17fastertransformer15addBiasResidualIfLi1EiEEvPT_PKT1_PKS1_S7_S7_PKfS9_ii)
        /*0044*/ 	.word	0x00000000


	//----- nvinfo : EIATTR_REGCOUNT
	.align		4
.L_11:
        /*0048*/ 	.byte	0x04, 0x2f
        /*004a*/ 	.short	(.L_13 - .L_12)
	.align		4
.L_12:
        /*004c*/ 	.word	index@(_ZN17fastertransformer15addBiasResidualIfLi1EfEEvPT_PKT1_PKS1_S7_S7_PKfS9_ii)
        /*0050*/ 	.word	0x0000000e


	//----- nvinfo : EIATTR_FRAME_SIZE
	.align		4
.L_13:
        /*0054*/ 	.byte	0x04, 0x11
        /*0056*/ 	.short	(.L_15 - .L_14)
	.align		4
.L_14:
        /*0058*/ 	.word	index@(_ZN17fastertransformer15addBiasResidualIfLi1EfEEvPT_PKT1_PKS1_S7_S7_PKfS9_ii)
        /*005c*/ 	.word	0x00000000


	//----- nvinfo : EIATTR_REGCOUNT
	.align		4
.L_15:
        /*0060*/ 	.byte	0x04, 0x2f
        /*0062*/ 	.short	(.L_17 - .L_16)
	.align		4
.L_16:
        /*0064*/ 	.word	index@(_ZN17fastertransformer15addBiasResidualIfLi2EiEEvPT_PKT1_PKS1_S7_S7_PKfS9_ii)
        /*0068*/ 	.word	0x00000013


	//----- nvinfo : EIATTR_FRAME_SIZE
	.align		4
.L_17:
        /*006c*/ 	.byte	0x04, 0x11
        /*006e*/ 	.short	(.L_19 - .L_18)
	.align		4
.L_18:
        /*0070*/ 	.word	index@(_ZN17fastertransformer15addBiasResidualIfLi2EiEEvPT_PKT1_PKS1_S7_S7_PKfS9_ii)
        /*0074*/ 	.word	0x00000000


	//----- nvinfo : EIATTR_REGCOUNT
	.align		4
.L_19:
        /*0078*/ 	.byte	0x04, 0x2f
        /*007a*/ 	.short	(.L_21 - .L_20)
	.align		4
.L_20:
        /*007c*/ 	.word	index@(_ZN17fastertransformer15addBiasResidualIfLi2EfEEvPT_PKT1_PKS1_S7_S7_PKfS9_ii)
        /*0080*/ 	.word	0x00000012


	//----- nvinfo : EIATTR_FRAME_SIZE
	.align		4
.L_21:
        /*0084*/ 	.byte	0x04, 0x11
        /*0086*/ 	.short	(.L_23 - .L_22)
	.align		4
.L_22:
        /*0088*/ 	.word	index@(_ZN17fastertransformer15addBiasResidualIfLi2EfEEvPT_PKT1_PKS1_S7_S7_PKfS9_ii)
        /*008c*/ 	.word	0x00000000


	//----- nvinfo : EIATTR_REGCOUNT
	.align		4
.L_23:
        /*0090*/ 	.byte	0x04, 0x2f
        /*0092*/ 	.short	(.L_25 - .L_24)
	.align		4
.L_24:
        /*0094*/ 	.word	index@(_ZN17fastertransformer15addBiasResidualI6__halfLi1EiEEvPT_PKT1_PKS2_S8_S8_PKfSA_ii)
        /*0098*/ 	.word	0x00000012


	//----- nvinfo : EIATTR_FRAME_SIZE
	.align		4
.L_25:
        /*009c*/ 	.byte	0x04, 0x11
        /*009e*/ 	.short	(.L_27 - .L_26)
	.align		4
.L_26:
        /*00a0*/ 	.word	index@(_ZN17fastertransformer15addBiasResidualI6__halfLi1EiEEvPT_PKT1_PKS2_S8_S8_PKfSA_ii)
        /*00a4*/ 	.word	0x00000000


	//----- nvinfo : EIATTR_REGCOUNT
	.align		4
.L_27:
        /*00a8*/ 	.byte	0x04, 0x2f
        /*00aa*/ 	.short	(.L_29 - .L_28)
	.align		4
.L_28:
        /*00ac*/ 	.word	index@(_ZN17fastertransformer15addBiasResidualI6__halfLi1ES1_EEvPT_PKT1_PKS2_S8_S8_PKfSA_ii)
        /*00b0*/ 	.word	0x0000000c


	//----- nvinfo : EIATTR_FRAME_SIZE
	.align		4
.L_29:
        /*00b4*/ 	.byte	0x04, 0x11
        /*00b6*/ 	.short	(.L_31 - .L_30)
	.align		4
.L_30:
        /*00b8*/ 	.word	index@(_ZN17fastertransformer15addBiasResidualI6__halfLi1ES1_EEvPT_PKT1_PKS2_S8_S8_PKfSA_ii)
        /*00bc*/ 	.word	0x00000000


	//----- nvinfo : EIATTR_REGCOUNT
	.align		4
.L_31:
        /*00c0*/ 	.byte	0x04, 0x2f
        /*00c2*/ 	.short	(.L_33 - .L_32)
	.align		4
.L_32:
        /*00c4*/ 	.word	index@(_ZN17fastertransformer15addBiasResidualI6__halfLi2EiEEvPT_PKT1_PKS2_S8_S8_PKfSA_ii)
        /*00c8*/ 	.word	0x00000014


	//----- nvinfo : EIATTR_FRAME_SIZE
	.align		4
.L_33:
        /*00cc*/ 	.byte	0x04, 0x11
        /*00ce*/ 	.short	(.L_35 - .L_34)
	.align		4
.L_34:
        /*00d0*/ 	.word	index@(_ZN17fastertransformer15addBiasResidualI6__halfLi2EiEEvPT_PKT1_PKS2_S8_S8_PKfSA_ii)
        /*00d4*/ 	.word	0x00000000


	//----- nvinfo : EIATTR_REGCOUNT
	.align		4
.L_35:
        /*00d8*/ 	.byte	0x04, 0x2f
        /*00da*/ 	.short	(.L_37 - .L_36)
	.align		4
.L_36:
        /*00dc*/ 	.word	index@(_ZN17fastertransformer15addBiasResidualI6__halfLi2ES1_EEvPT_PKT1_PKS2_S8_S8_PKfSA_ii)
        /*00e0*/ 	.word	0x0000000e


	//----- nvinfo : EIATTR_FRAME_SIZE
	.align		4
.L_37:
        /*00e4*/ 	.byte	0x04, 0x11
        /*00e6*/ 	.short	(.L_39 - .L_38)
	.align		4
.L_38:
        /*00e8*/ 	.word	index@(_ZN17fastertransformer15addBiasResidualI6__halfLi2ES1_EEvPT_PKT1_PKS2_S8_S8_PKfSA_ii)
        /*00ec*/ 	.word	0x00000000


	//----- nvinfo : EIATTR_REGCOUNT
	.align		4
.L_39:
        /*00f0*/ 	.byte	0x04, 0x2f
        /*00f2*/ 	.short	(.L_41 - .L_40)
	.align		4
.L_40:
        /*00f4*/ 	.word	index@(_ZN17fastertransformer27addBiasAttentionFfnResidualIfEEvPT_PKS1_S4_S4_iii)
        /*00f8*/ 	.word	0x0000000e


	//----- nvinfo : EIATTR_FRAME_SIZE
	.align		4
.L_41:
        /*00fc*/ 	.byte	0x04, 0x11
        /*00fe*/ 	.short	(.L_43 - .L_42)
	.align		4
.L_42:
        /*0100*/ 	.word	index@(_ZN17fastertransformer27addBiasAttentionFfnResidualIfEEvPT_PKS1_S4_S4_iii)
        /*0104*/ 	.word	0x00000000


	//----- nvinfo : EIATTR_REGCOUNT
	.align		4
.L_43:
        /*0108*/ 	.byte	0x04, 0x2f
        /*010a*/ 	.short	(.L_45 - .L_44)
	.align		4
.L_44:
        /*010c*/ 	.word	index@(_ZN17fastertransformer27addBiasAttentionFfnResidualIfEEvPT_PKS1_S4_S4_S4_iii)
        /*0110*/ 	.word	0x00000010


	//----- nvinfo : EIATTR_FRAME_SIZE
	.align		4
.L_45:
        /*0114*/ 	.byte	0x04, 0x11
        /*0116*/ 	.short	(.L_47 - .L_46)
	.align		4
.L_46:
        /*0118*/ 	.word	index@(_ZN17fastertransformer27addBiasAttentionFfnResidualIfEEvPT_PKS1_S4_S4_S4_iii)
        /*011c*/ 	.word	0x00000000


	//----- nvinfo : EIATTR_REGCOUNT
	.align		4
.L_47:
        /*0120*/ 	.byte	0x04, 0x2f
        /*0122*/ 	.short	(.L_49 - .L_48)
	.align		4
.L_48:
        /*0124*/ 	.word	index@(_ZN17fastertransformer27addBiasAttentionFfnResidualI6__halfEEvPT_PKS2_S5_S5_iii)
        /*0128*/ 	.word	0x0000000e


	//----- nvinfo : EIATTR_FRAME_SIZE
	.align		4
.L_49:
        /*012c*/ 	.byte	0x04, 0x11
        /*012e*/ 	.short	(.L_51 - .L_50)
	.align		4
.L_50:
        /*0130*/ 	.word	index@(_ZN17fastertransformer27addBiasAttentionFfnResidualI6__halfEEvPT_PKS2_S5_S5_iii)
        /*0134*/ 	.word	0x00000000


	//----- nvinfo : EIATTR_REGCOUNT
	.align		4
.L_51:
        /*0138*/ 	.byte	0x04, 0x2f
        /*013a*/ 	.short	(.L_53 - .L_52)
	.align		4
.L_52:
        /*013c*/ 	.word	index@(_ZN17fastertransformer27addBiasAttentionFfnResidualI6__halfEEvPT_PKS2_S5_S5_S5_iii)
        /*0140*/ 	.word	0x0000000e


	//----- nvinfo : EIATTR_FRAME_SIZE
	.align		4
.L_53:
        /*0144*/ 	.byte	0x04, 0x11
        /*0146*/ 	.short	(.L_55 - .L_54)
	.align		4
.L_54:
        /*0148*/ 	.word	index@(_ZN17fastertransformer27addBiasAttentionFfnResidualI6__halfEEvPT_PKS2_S5_S5_S5_iii)
        /*014c*/ 	.word	0x00000000


	//----- nvinfo : EIATTR_REGCOUNT
	.align		4
.L_55:
        /*0150*/ 	.byte	0x04, 0x2f
        /*0152*/ 	.short	(.L_57 - .L_56)
	.align		4
.L_56:
        /*0154*/ 	.word	index@(_ZN17fastertransformer13T5addResidualIfEEvPT_PKS1_ii)
        /*0158*/ 	.word	0x0000000a


	//----- nvinfo : EIATTR_FRAME_SIZE
	.align		4
.L_57:
        /*015c*/ 	.byte	0x04, 0x11
        /*015e*/ 	.short	(.L_59 - .L_58)
	.align		4
.L_58:
        /*0160*/ 	.word	index@(_ZN17fastertransformer13T5addResidualIfEEvPT_PKS1_ii)
        /*0164*/ 	.word	0x00000000


	//----- nvinfo : EIATTR_REGCOUNT
	.align		4
.L_59:
        /*0168*/ 	.byte	0x04, 0x2f
        /*016a*/ 	.short	(.L_61 - .L_60)
	.align		4
.L_60:
        /*016c*/ 	.word	index@(_ZN17fastertransformer13T5addResidualI6__halfEEvPT_PKS2_ii)
        /*0170*/ 	.word	0x0000000a


	//----- nvinfo : EIATTR_FRAME_SIZE
	.align		4
.L_61:
        /*0174*/ 	.byte	0x04, 0x11
        /*0176*/ 	.short	(.L_63 - .L_62)
	.align		4
.L_62:
        /*0178*/ 	.word	index@(_ZN17fastertransformer13T5addResidualI6__halfEEvPT_PKS2_ii)
        /*017c*/ 	.word	0x00000000


	//----- nvinfo : EIATTR_REGCOUNT
	.align		4
.L_63:
        /*0180*/ 	.byte	0x04, 0x2f
        /*0182*/ 	.short	(.L_65 - .L_64)
	.align		4
.L_64:
        /*0184*/ 	.word	index@(_ZN17fastertransformer36add_bias_input_COL32_int8I_DataTypeOIfEEvPT_PKaPKS1_S6_iiPKf)
        /*0188*/ 	.word	0x0000001a


	//----- nvinfo : EIATTR_FRAME_SIZE
	.align		4
.L_65:
        /*018c*/ 	.byte	0x04, 0x11
        /*018e*/ 	.short	(.L_67 - .L_66)
	.align		4
.L_66:
        /*0190*/ 	.word	index@(_ZN17fastertransformer36add_bias_input_COL32_int8I_DataTypeOIfEEvPT_PKaPKS1_S6_iiPKf)
        /*0194*/ 	.word	0x00000000


	//----- nvinfo : EIATTR_REGCOUNT
	.align		4
.L_67:
        /*0198*/ 	.byte	0x04, 0x2f
        /*019a*/ 	.short	(.L_69 - .L_68)
	.align		4
.L_68:
        /*019c*/ 	.word	index@(_ZN17fastertransformer36add_bias_input_COL32_int8I_DataTypeOI6__halfEEvPT_PKaPKS2_S7_iiPKf)
        /*01a0*/ 	.word	0x0000001a


	//----- nvinfo : EIATTR_FRAME_SIZE
	.align		4
.L_69:
        /*01a4*/ 	.byte	0x04, 0x11
        /*01a6*/ 	.short	(.L_71 - .L_70)
	.align		4
.L_70:
        /*01a8*/ 	.word	index@(_ZN17fastertransformer36add_bias_input_COL32_int8I_DataTypeOI6__halfEEvPT_PKaPKS2_S7_iiPKf)
        /*01ac*/ 	.word	0x00000000


	//----- nvinfo : EIATTR_REGCOUNT
	.align		4
.L_71:
        /*01b0*/ 	.byte	0x04, 0x2f
        /*01b2*/ 	.short	(.L_73 - .L_72)
	.align		4
.L_72:
        /*01b4*/ 	.word	index@(_ZN17fastertransformer37add_bias_input_COL32_int32I_DataTypeOIfEEvPT_PKiPKS1_S6_iiPKfS8_i)
        /*01b8*/ 	.word	0x0000001d


	//----- nvinfo : EIATTR_FRAME_SIZE
	.align		4
.L_73:
        /*01bc*/ 	.byte	0x04, 0x11
        /*01be*/ 	.short	(.L_75 - .L_74)
	.align		4
.L_74:
        /*01c0*/ 	.word	index@(_ZN17fastertransformer37add_bias_input_COL32_int32I_DataTypeOIfEEvPT_PKiPKS1_S6_iiPKfS8_i)
        /*01c4*/ 	.word	0x00000000


	//----- nvinfo : EIATTR_REGCOUNT
	.align		4
.L_75:
        /*01c8*/ 	.byte	0x04, 0x2f
        /*01ca*/ 	.short	(.L_77 - .L_76)
	.align		4
.L_76:
        /*01cc*/ 	.word	index@(_ZN17fastertransformer37add_bias_input_COL32_int32I_DataTypeOI6__halfEEvPT_PKiPKS2_S7_iiPKfS9_i)
        /*01d0*/ 	.word	0x0000001d


	//----- nvinfo : EIATTR_FRAME_SIZE
	.align		4
.L_77:
        /*01d4*/ 	.byte	0x04, 0x11
        /*01d6*/ 	.short	(.L_79 - .L_78)
	.align		4
.L_78:
        /*01d8*/ 	.word	index@(_ZN17fastertransformer37add_bias_input_COL32_int32I_DataTypeOI6__halfEEvPT_PKiPKS2_S7_iiPKfS9_i)
        /*01dc*/ 	.word	0x00000000


	//----- nvinfo : EIATTR_MIN_STACK_SIZE
	.align		4
.L_79:
        /*01e0*/ 	.byte	0x04, 0x12
        /*01e2*/ 	.short	(.L_81 - .L_80)
	.align		4
.L_80:
        /*01e4*/ 	.word	index@(_ZN17fastertransformer37add_bias_input_COL32_int32I_DataTypeOI6__halfEEvPT_PKiPKS2_S7_iiPKfS9_i)
        /*01e8*/ 	.word	0x00000000


	//----- nvinfo : EIATTR_MIN_STACK_SIZE
	.align		4
.L_81:
        /*01ec*/ 	.byte	0x04, 0x12
        /*01ee*/ 	.short	(.L_83 - .L_82)
	.align		4
.L_82:
        /*01f0*/ 	.word	index@(_ZN17fastertransformer37add_bias_input_COL32_int32I_DataTypeOIfEEvPT_PKiPKS1_S6_iiPKfS8_i)
        /*01f4*/ 	.word	0x00000000


	//----- nvinfo : EIATTR_MIN_STACK_SIZE
	.align		4
.L_83:
        /*01f8*/ 	.byte	0x04, 0x12
        /*01fa*/ 	.short	(.L_85 - .L_84)
	.align		4
.L_84:
        /*01fc*/ 	.word	index@(_ZN17fastertransformer36add_bias_input_COL32_int8I_DataTypeOI6__halfEEvPT_PKaPKS2_S7_iiPKf)
        /*0200*/ 	.word	0x00000000


	//----- nvinfo : EIATTR_MIN_STACK_SIZE
	.align		4
.L_85:
        /*0204*/ 	.byte	0x04, 0x12
        /*0206*/ 	.short	(.L_87 - .L_86)
	.align		4
.L_86:
        /*0208*/ 	.word	index@(_ZN17fastertransformer36add_bias_input_COL32_int8I_DataTypeOIfEEvPT_PKaPKS1_S6_iiPKf)
        /*020c*/ 	.word	0x00000000


	//----- nvinfo : EIATTR_MIN_STACK_SIZE
	.align		4
.L_87:
        /*0210*/ 	.byte	0x04, 0x12
        /*0212*/ 	.short	(.L_89 - .L_88)
	.align		4
.L_88:
        /*0214*/ 	.word	index@(_ZN17fastertransformer13T5addResidualI6__halfEEvPT_PKS2_ii)
        /*0218*/ 	.word	0x00000000


	//----- nvinfo : EIATTR_MIN_STACK_SIZE
	.align		4
.L_89:
        /*021c*/ 	.byte	0x04, 0x12
        /*021e*/ 	.short	(.L_91 - .L_90)
	.align		4
.L_90:
        /*0220*/ 	.word	index@(_ZN17fastertransformer13T5addResidualIfEEvPT_PKS1_ii)
        /*0224*/ 	.word	0x00000000


	//----- nvinfo : EIATTR_MIN_STACK_SIZE
	.align		4
.L_91:
        /*0228*/ 	.byte	0x04, 0x12
        /*022a*/ 	.short	(.L_93 - .L_92)
	.align		4
.L_92:
        /*022c*/ 	.word	index@(_ZN17fastertransformer27addBiasAttentionFfnResidualI6__halfEEvPT_PKS2_S5_S5_S5_iii)
        /*0230*/ 	.word	0x00000000


	//----- nvinfo : EIATTR_MIN_STACK_SIZE
	.align		4
.L_93:
        /*0234*/ 	.byte	0x04, 0x12
        /*0236*/ 	.short	(.L_95 - .L_94)
	.align		4
.L_94:
        /*0238*/ 	.word	index@(_ZN17fastertransformer27addBiasAttentionFfnResidualI6__halfEEvPT_PKS2_S5_S5_iii)
        /*023c*/ 	.word	0x00000000


	//----- nvinfo : EIATTR_MIN_STACK_SIZE
	.align		4
.L_95:
        /*0240*/ 	.byte	0x04, 0x12
        /*0242*/ 	.short	(.L_97 - .L_96)
	.align		4
.L_96:
        /*0244*/ 	.word	index@(_ZN17fastertransformer27addBiasAttentionFfnResidualIfEEvPT_PKS1_S4_S4_S4_iii)
        /*0248*/ 	.word	0x00000000


	//----- nvinfo : EIATTR_MIN_STACK_SIZE
	.align		4
.L_97:
        /*024c*/ 	.byte	0x04, 0x12
        /*024e*/ 	.short	(.L_99 - .L_98)
	.align		4
.L_98:
        /*0250*/ 	.word	index@(_ZN17fastertransformer27addBiasAttentionFfnResidualIfEEvPT_PKS1_S4_S4_iii)
        /*0254*/ 	.word	0x00000000


	//----- nvinfo : EIATTR_MIN_STACK_SIZE
	.align		4
.L_99:
        /*0258*/ 	.byte	0x04, 0x12
        /*025a*/ 	.short	(.L_101 - .L_100)
	.align		4
.L_100:
        /*025c*/ 	.word	index@(_ZN17fastertransformer15addBiasResidualI6__halfLi2ES1_EEvPT_PKT1_PKS2_S8_S8_PKfSA_ii)
        /*0260*/ 	.word	0x00000000


	//----- nvinfo : EIATTR_MIN_STACK_SIZE
	.align		4
.L_101:
        /*0264*/ 	.byte	0x04, 0x12
        /*0266*/ 	.short	(.L_103 - .L_102)
	.align		4
.L_102:
        /*0268*/ 	.word	index@(_ZN17fastertransformer15addBiasResidualI6__halfLi2EiEEvPT_PKT1_PKS2_S8_S8_PKfSA_ii)
        /*026c*/ 	.word	0x00000000


	//----- nvinfo : EIATTR_MIN_STACK_SIZE
	.align		4
.L_103:
        /*0270*/ 	.byte	0x04, 0x12
        /*0272*/ 	.short	(.L_105 - .L_104)
	.align		4
.L_104:
        /*0274*/ 	.word	index@(_ZN17fastertransformer15addBiasResidualI6__halfLi1ES1_EEvPT_PKT1_PKS2_S8_S8_PKfSA_ii)
        /*0278*/ 	.word	0x00000000


	//----- nvinfo : EIATTR_MIN_STACK_SIZE
	.align		4
.L_105:
        /*027c*/ 	.byte	0x04, 0x12
        /*027e*/ 	.short	(.L_107 - .L_106)
	.align		4
.L_106:
        /*0280*/ 	.word	index@(_ZN17fastertransformer15addBiasResidualI6__halfLi1EiEEvPT_PKT1_PKS2_S8_S8_PKfSA_ii)
        /*0284*/ 	.word	0x00000000


	//----- nvinfo : EIATTR_MIN_STACK_SIZE
	.align		4
.L_107:
        /*0288*/ 	.byte	0x04, 0x12
        /*028a*/ 	.short	(.L_109 - .L_108)
	.align		4
.L_108:
        /*028c*/ 	.word	index@(_ZN17fastertransformer15addBiasResidualIfLi2EfEEvPT_PKT1_PKS1_S7_S7_PKfS9_ii)
        /*0290*/ 	.word	0x00000000


	//----- nvinfo : EIATTR_MIN_STACK_SIZE
	.align		4
.L_109:
        /*0294*/ 	.byte	0x04, 0x12
        /*0296*/ 	.short	(.L_111 - .L_110)
	.align		4
.L_110:
        /*0298*/ 	.word	index@(_ZN17fastertransformer15addBiasResidualIfLi2EiEEvPT_PKT1_PKS1_S7_S7_PKfS9_ii)
        /*029c*/ 	.word	0x00000000


	//----- nvinfo : EIATTR_MIN_STACK_SIZE
	.align		4
.L_111:
        /*02a0*/ 	.byte	0x04, 0x12
        /*02a2*/ 	.short	(.L_113 - .L_112)
	.align		4
.L_112:
        /*02a4*/ 	.word	index@(_ZN17fastertransformer15addBiasResidualIfLi1EfEEvPT_PKT1_PKS1_S7_S7_PKfS9_ii)
        /*02a8*/ 	.word	0x00000000


	//----- nvinfo : EIATTR_MIN_STACK_SIZE
	.align		4
.L_113:
        /*02ac*/ 	.byte	0x04, 0x12
        /*02ae*/ 	.short	(.L_115 - .L_114)
	.align		4
.L_114:
        /*02b0*/ 	.word	index@(_ZN17fastertransformer15addBiasResidualIfLi1EiEEvPT_PKT1_PKS1_S7_S7_PKfS9_ii)
        /*02b4*/ 	.word	0x00000000


	//----- nvinfo : EIATTR_MIN_STACK_SIZE
	.align		4
.L_115:
        /*02b8*/ 	.byte	0x04, 0x12
        /*02ba*/ 	.short	(.L_117 - .L_116)
	.align		4
.L_116:
        /*02bc*/ 	.word	index@(_ZN17fastertransformer37add_bias_input_COL32_int32I_DataTypeOINS_5half4EEEvPT_PKiPKS2_S7_iiPKfS9_i)
        /*02c0*/ 	.word	0x00000000


	//----- nvinfo : EIATTR_MIN_STACK_SIZE
	.align		4
.L_117:
        /*02c4*/ 	.byte	0x04, 0x12
        /*02c6*/ 	.short	(.L_119 - .L_118)
	.align		4
.L_118:
        /*02c8*/ 	.word	index@(_ZN17fastertransformer36add_bias_input_COL32_int8I_DataTypeOINS_5half4EEEvPT_PKaPKS2_S7_iiPKf)
        /*02cc*/ 	.word	0x00000000
.L_119:


//--------------------- .nv.info._ZN17fastertransformer37add_bias_input_COL32_int32I_DataTypeOI6__halfEEvPT_PKiPKS2_S7_iiPKfS9_i --------------------------
	.section	.nv.info._ZN17fastertransformer37add_bias_input_COL32_int32I_DataTypeOI6__halfEEvPT_PKiPKS2_S7_iiPKfS9_i,"",@"SHT_CUDA_INFO"
	.sectionflags	@""
	.align	4


	//----- nvinfo : EIATTR_CUDA_API_VERSION
	.align		4
        /*0000*/ 	.byte	0x04, 0x37
        /*0002*/ 	.short	(.L_121 - .L_120)
.L_120:
        /*0004*/ 	.word	0x00000082


	//----- nvinfo : EIATTR_SW2861232_WAR
	.align		4
.L_121:
        /*0008*/ 	.byte	0x01, 0x35
	.zero		2


	//----- nvinfo : EIATTR_PARAM_CBANK
	.align		4
        /*000c*/ 	.byte	0x04, 0x0a
        /*000e*/ 	.short	(.L_123 - .L_122)
	.align		4
.L_122:
        /*0010*/ 	.word	index@(.nv.constant0._ZN17fastertransformer37add_bias_input_COL32_int32I_DataTypeOI6__halfEEvPT_PKiPKS2_S7_iiPKfS9_i)
        /*0014*/ 	.short	0x0160
        /*0016*/ 	.short	0x003c


	//----- nvinfo : EIATTR_CBANK_PARAM_SIZE
	.align		4
.L_123:
        /*0018*/ 	.byte	0x03, 0x19
        /*001a*/ 	.short	0x003c


	//----- nvinfo : EIATTR_KPARAM_INFO
	.align		4
        /*001c*/ 	.byte	0x04, 0x17
        /*001e*/ 	.short	(.L_125 - .L_124)
.L_124:
        /*0020*/ 	.word	0x00000000
        /*0024*/ 	.short	0x0008
        /*0026*/ 	.short	0x0038
        /*0028*/ 	.byte	0x00, 0xf0, 0x11, 0x00


	//----- nvinfo : EIATTR_KPARAM_INFO
	.align		4
.L_125:
        /*002c*/ 	.byte	0x04, 0x17
        /*002e*/ 	.short	(.L_127 - .L_126)
.L_126:
        /*0030*/ 	.word	0x00000000
        /*0034*/ 	.short	0x0007
        /*0036*/ 	.short	0x0030
        /*0038*/ 	.byte	0x00, 0xf0, 0x21, 0x00


	//----- nvinfo : EIATTR_KPARAM_INFO
	.align		4
.L_127:
        /*003c*/ 	.byte	0x04, 0x17
        /*003e*/ 	.short	(.L_129 - .L_128)
.L_128:
        /*0040*/ 	.word	0x00000000
        /*0044*/ 	.short	0x0006
        /*0046*/ 	.short	0x0028
        /*0048*/ 	.byte	0x00, 0xf0, 0x21, 0x00


	//----- nvinfo : EIATTR_KPARAM_INFO
	.align		4
.L_129:
        /*004c*/ 	.byte	0x04, 0x17
        /*004e*/ 	.short	(.L_131 - .L_130)
.L_130:
        /*0050*/ 	.word	0x00000000
        /*0054*/ 	.short	0x0005
        /*0056*/ 	.short	0x0024
        /*0058*/ 	.byte	0x00, 0xf0, 0x11, 0x00


	//----- nvinfo : EIATTR_KPARAM_INFO
	.align		4
.L_131:
        /*005c*/ 	.byte	0x04, 0x17
        /*005e*/ 	.short	(.L_133 - .L_132)
.L_132:
        /*0060*/ 	.word	0x00000000
        /*0064*/ 	.short	0x0004
        /*0066*/ 	.short	0x0020
        /*0068*/ 	.byte	0x00, 0xf0, 0x11, 0x00


	//----- nvinfo : EIATTR_KPARAM_INFO
	.align		4
.L_133:
        /*006c*/ 	.byte	0x04, 0x17
        /*006e*/ 	.short	(.L_135 - .L_134)
.L_134:
        /*0070*/ 	.word	0x00000000
        /*0074*/ 	.short	0x0003
        /*0076*/ 	.short	0x0018
        /*0078*/ 	.byte	0x00, 0xf0, 0x21, 0x00


	//----- nvinfo : EIATTR_KPARAM_INFO
	.align		4
.L_135:
        /*007c*/ 	.byte	0x04, 0x17
        /*007e*/ 	.short	(.L_137 - .L_136)
.L_136:
        /*0080*/ 	.word	0x00000000
        /*0084*/ 	.short	0x0002
        /*0086*/ 	.short	0x0010
        /*0088*/ 	.byte	0x00, 0xf0, 0x21, 0x00


	//----- nvinfo : EIATTR_KPARAM_INFO
	.align		4
.L_137:
        /*008c*/ 	.byte	0x04, 0x17
        /*008e*/ 	.short	(.L_139 - .L_138)
.L_138:
        /*0090*/ 	.word	0x00000000
        /*0094*/ 	.short	0x0001
        /*0096*/ 	.short	0x0008
        /*0098*/ 	.byte	0x00, 0xf0, 0x21, 0x00


	//----- nvinfo : EIATTR_KPARAM_INFO
	.align		4
.L_139:
        /*009c*/ 	.byte	0x04, 0x17
        /*009e*/ 	.short	(.L_141 - .L_140)
.L_140:
        /*00a0*/ 	.word	0x00000000
        /*00a4*/ 	.short	0x0000
        /*00a6*/ 	.short	0x0000
        /*00a8*/ 	.byte	0x00, 0xf0, 0x21, 0x00


	//----- nvinfo : EIATTR_MAXREG_COUNT
	.align		4
.L_141:
        /*00ac*/ 	.byte	0x03, 0x1b
        /*00ae*/ 	.short	0x00ff


	//----- nvinfo : EIATTR_MERCURY_ISA_VERSION
	.align		4
        /*00b0*/ 	.byte	0x03, 0x5f
        /*00b2*/ 	.short	0x0000


	//----- nvinfo : EIATTR_EXIT_INSTR_OFFSETS
	.align		4
        /*00b4*/ 	.byte	0x04, 0x1c
        /*00b6*/ 	.short	(.L_143 - .L_142)


	//   ....[0]....
.L_142:
        /*00b8*/ 	.word	0x00000440
.L_143:


//--------------------- .nv.info._ZN17fastertransformer37add_bias_input_COL32_int32I_DataTypeOIfEEvPT_PKiPKS1_S6_iiPKfS8_i --------------------------
	.section	.nv.info._ZN17fastertransformer37add_bias_input_COL32_int32I_DataTypeOIfEEvPT_PKiPKS1_S6_iiPKfS8_i,"",@"SHT_CUDA_INFO"
	.sectionflags	@""
	.align	4


	//----- nvinfo : EIATTR_CUDA_API_VERSION
	.align		4
        /*0000*/ 	.byte	0x04, 0x37
        /*0002*/ 	.short	(.L_145 - .L_144)
.L_144:
        /*0004*/ 	.word	0x00000082


	//----- nvinfo : EIATTR_SW2861232_WAR
	.align		4
.L_145:
        /*0008*/ 	.byte	0x01, 0x35
	.zero		2


	//----- nvinfo : EIATTR_PARAM_CBANK
	.align		4
        /*000c*/ 	.byte	0x04, 0x0a
        /*000e*/ 	.short	(.L_147 - .L_146)
	.align		4
.L_146:
        /*0010*/ 	.word	index@(.nv.constant0._ZN17fastertransformer37add_bias_input_COL32_int32I_DataTypeOIfEEvPT_PKiPKS1_S6_iiPKfS8_i)
        /*0014*/ 	.short	0x0160
        /*0016*/ 	.short	0x003c


	//----- nvinfo : EIATTR_CBANK_PARAM_SIZE
	.align		4
.L_147:
        /*0018*/ 	.byte	0x03, 0x19
        /*001a*/ 	.short	0x003c


	//----- nvinfo : EIATTR_KPARAM_INFO
	.align		4
        /*001c*/ 	.byte	0x04, 0x17
        /*001e*/ 	.short	(.L_149 - .L_148)
.L_148:
        /*0020*/ 	.word	0x00000000
        /*0024*/ 	.short	0x0008
        /*0026*/ 	.short	0x0038
        /*0028*/ 	.byte	0x00, 0xf0, 0x11, 0x00


	//----- nvinfo : EIATTR_KPARAM_INFO
	.align		4
.L_149:
        /*002c*/ 	.byte	0x04, 0x17
        /*002e*/ 	.short	(.L_151 - .L_150)
.L_150:
        /*0030*/ 	.word	0x00000000
        /*0034*/ 	.short	0x0007
        /*0036*/ 	.short	0x0030
        /*0038*/ 	.byte	0x00, 0xf0, 0x21, 0x00


	//----- nvinfo : EIATTR_KPARAM_INFO
	.align		4
.L_151:
        /*003c*/ 	.byte	0x04, 0x17
        /*003e*/ 	.short	(.L_153 - .L_152)
.L_152:
        /*0040*/ 	.word	0x00000000
        /*0044*/ 	.short	0x0006
        /*0046*/ 	.short	0x0028
        /*0048*/ 	.byte	0x00, 0xf0, 0x21, 0x00


	//----- nvinfo : EIATTR_KPARAM_INFO
	.align		4
.L_153:
        /*004c*/ 	.byte	0x04, 0x17
        /*004e*/ 	.short	(.L_155 - .L_154)
.L_154:
        /*0050*/ 	.word	0x00000000
        /*0054*/ 	.short	0x0005
        /*0056*/ 	.short	0x0024
        /*0058*/ 	.byte	0x00, 0xf0, 0x11, 0x00


	//----- nvinfo : EIATTR_KPARAM_INFO
	.align		4
.L_155:
        /*005c*/ 	.byte	0x04, 0x17
        /*005e*/ 	.short	(.L_157 - .L_156)
.L_156:
        /*0060*/ 	.word	0x00000000
        /*0064*/ 	.short	0x0004
        /*0066*/ 	.short	0x0020
        /*0068*/ 	.byte	0x00, 0xf0, 0x11, 0x00


	//----- nvinfo : EIATTR_KPARAM_INFO
	.align		4
.L_157:
        /*006c*/ 	.byte	0x04, 0x17
        /*006e*/ 	.short	(.L_159 - .L_158)
.L_158:
        /*0070*/ 	.word	0x00000000
        /*0074*/ 	.short	0x0003
        /*0076*/ 	.short	0x0018
        /*0078*/ 	.byte	0x00, 0xf0, 0x21, 0x00


	//----- nvinfo : EIATTR_KPARAM_INFO
	.align		4
.L_159:
        /*007c*/ 	.byte	0x04, 0x17
        /*007e*/ 	.short	(.L_161 - .L_160)
.L_160:
        /*0080*/ 	.word	0x00000000
        /*0084*/ 	.short	0x0002
        /*0086*/ 	.short	0x0010
        /*0088*/ 	.byte	0x00, 0xf0, 0x21, 0x00


	//----- nvinfo : EIATTR_KPARAM_INFO
	.align		4
.L_161:
        /*008c*/ 	.byte	0x04, 0x17
        /*008e*/ 	.short	(.L_163 - .L_162)
.L_162:
        /*0090*/ 	.word	0x00000000
        /*0094*/ 	.short	0x0001
        /*0096*/ 	.short	0x0008
        /*0098*/ 	.byte	0x00, 0xf0, 0x21, 0x00


	//----- nvinfo : EIATTR_KPARAM_INFO
	.align		4
.L_163:
        /*009c*/ 	.byte	0x04, 0x17
        /*009e*/ 	.short	(.L_165 - .L_164)
.L_164:
        /*00a0*/ 	.word	0x00000000
        /*00a4*/ 	.short	0x0000
        /*00a6*/ 	.short	0x0000
        /*00a8*/ 	.byte	0x00, 0xf0, 0x21, 0x00


	//----- nvinfo : EIATTR_MAXREG_COUNT
	.align		4
.L_165:
        /*00ac*/ 	.byte	0x03, 0x1b
        /*00ae*/ 	.short	0x00ff


	//----- nvinfo : EIATTR_MERCURY_ISA_VERSION
	.align		4
        /*00b0*/ 	.byte	0x03, 0x5f
        /*00b2*/ 	.short	0x0000


	//----- nvinfo : EIATTR_EXIT_INSTR_OFFSETS
	.align		4
        /*00b4*/ 	.byte	0x04, 0x1c
        /*00b6*/ 	.short	(.L_167 - .L_166)


	//   ....[0]....
.L_166:
        /*00b8*/ 	.word	0x00000380
.L_167:


//--------------------- .nv.info._ZN17fastertransformer36add_bias_input_COL32_int8I_DataTypeOI6__halfEEvPT_PKaPKS2_S7_iiPKf --------------------------
	.section	.nv.info._ZN17fastertransformer36add_bias_input_COL32_int8I_DataTypeOI6__halfEEvPT_PKaPKS2_S7_iiPKf,"",@"SHT_CUDA_INFO"
	.sectionflags	@""
	.align	4


	//----- nvinfo : EIATTR_CUDA_API_VERSION
	.align		4
        /*0000*/ 	.byte	0x04, 0x37
        /*0002*/ 	.short	(.L_169 - .L_168)
.L_168:
        /*0004*/ 	.word	0x00000082


	//----- nvinfo : EIATTR_SW2861232_WAR
	.align		4
.L_169:
        /*0008*/ 	.byte	0x01, 0x35
	.zero		2


	//----- nvinfo : EIATTR_PARAM_CBANK
	.align		4
        /*000c*/ 	.byte	0x04, 0x0a
        /*000e*/ 	.short	(.L_171 - .L_170)
	.align		4
.L_170:
        /*0010*/ 	.word	index@(.nv.constant0._ZN17fastertransformer36add_bias_input_COL32_int8I_DataTypeOI6__halfEEvPT_PKaPKS2_S7_iiPKf)
        /*0014*/ 	.short	0x0160
        /*0016*/ 	.short	0x0030


	//----- nvinfo : EIATTR_CBANK_PARAM_SIZE
	.align		4
.L_171:
        /*0018*/ 	.byte	0x03, 0x19
        /*001a*/ 	.short	0x0030


	//----- nvinfo : EIATTR_KPARAM_INFO
	.align		4
        /*001c*/ 	.byte	0x04, 0x17
        /*001e*/ 	.short	(.L_173 - .L_172)
.L_172:
        /*0020*/ 	.word	0x00000000
        /*0024*/ 	.short	0x0006
        /*0026*/ 	.short	0x0028
        /*0028*/ 	.byte	0x00, 0xf0, 0x21, 0x00


	//----- nvinfo : EIATTR_KPARAM_INFO
	.align		4
.L_173:
        /*002c*/ 	.byte	0x04, 0x17
        /*002e*/ 	.short	(.L_175 - .L_174)
.L_174:
        /*0030*/ 	.word	0x00000000
        /*0034*/ 	.short	0x0005
        /*0036*/ 	.short	0x0024
        /*0038*/ 	.byte	0x00, 0xf0, 0x11, 0x00


	//----- nvinfo : EIATTR_KPARAM_INFO
	.align		4
.L_175:
        /*003c*/ 	.byte	0x04, 0x17
        /*003e*/ 	.short	(.L_177 - .L_176)
.L_176:
        /*0040*/ 	.word	0x00000000
        /*0044*/ 	.short	0x0004
        /*0046*/ 	.short	0x0020
        /*0048*/ 	.byte	0x00, 0xf0, 0x11, 0x00


	//----- nvinfo : EIATTR_KPARAM_INFO
	.align		4
.L_177:
        /*004c*/ 	.byte	0x04, 0x17
        /*004e*/ 	.short	(.L_179 - .L_178)
.L_178:
        /*0050*/ 	.word	0x00000000
        /*0054*/ 	.short	0x0003
        /*0056*/ 	.short	0x0018
        /*0058*/ 	.byte	0x00, 0xf0, 0x21, 0x00


	//----- nvinfo : EIATTR_KPARAM_INFO
	.align		4
.L_179:
        /*005c*/ 	.byte	0x04, 0x17
        /*005e*/ 	.short	(.L_181 - .L_180)
.L_180:
        /*0060*/ 	.word	0x00000000
        /*0064*/ 	.short	0x0002
        /*0066*/ 	.short	0x0010
        /*0068*/ 	.byte	0x00, 0xf0, 0x21, 0x00


	//----- nvinfo : EIATTR_KPARAM_INFO
	.align		4
.L_181:
        /*006c*/ 	.byte	0x04, 0x17
        /*006e*/ 	.short	(.L_183 - .L_182)
.L_182:
        /*0070*/ 	.word	0x00000000
        /*0074*/ 	.short	0x0001
        /*0076*/ 	.short	0x0008
        /*0078*/ 	.byte	0x00, 0xf0, 0x21, 0x00


	//----- nvinfo : EIATTR_KPARAM_INFO
	.align		4
.L_183:
        /*007c*/ 	.byte	0x04, 0x17
        /*007e*/ 	.short	(.L_185 - .L_184)
.L_184:
        /*0080*/ 	.word	0x00000000
        /*0084*/ 	.short	0x0000
        /*0086*/ 	.short	0x0000
        /*0088*/ 	.byte	0x00, 0xf0, 0x21, 0x00


	//----- nvinfo : EIATTR_MAXREG_COUNT
	.align		4
.L_185:
        /*008c*/ 	.byte	0x03, 0x1b
        /*008e*/ 	.short	0x00ff


	//----- nvinfo : EIATTR_MERCURY_ISA_VERSION
	.align		4
        /*0090*/ 	.byte	0x03, 0x5f
        /*0092*/ 	.short	0x0000


	//----- nvinfo : EIATTR_EXIT_INSTR_OFFSETS
	.align		4
        /*0094*/ 	.byte	0x04, 0x1c
        /*0096*/ 	.short	(.L_187 - .L_186)


	//   ....[0]....
.L_186:
        /*0098*/ 	.word	0x00000370
.L_187:


//--------------------- .nv.info._ZN17fastertransformer36add_bias_input_COL32_int8I_DataTypeOIfEEvPT_PKaPKS1_S6_iiPKf --------------------------
	.section	.nv.info._ZN17fastertransformer36add_bias_input_COL32_int8I_DataTypeOIfEEvPT_PKaPKS1_S6_iiPKf,"",@"SHT_CUDA_INFO"
	.sectionflags	@""
	.align	4


	//----- nvinfo : EIATTR_CUDA_API_VERSION
	.align		4
        /*0000*/ 	.byte	0x04, 0x37
        /*0002*/ 	.short	(.L_189 - .L_188)
.L_188:
        /*0004*/ 	.word	0x00000082


	//----- nvinfo : EIATTR_SW2861232_WAR
	.align		4
.L_189:
        /*0008*/ 	.byte	0x01, 0x35
	.zero		2


	//----- nvinfo : EIATTR_PARAM_CBANK
	.align		4
        /*000c*/ 	.byte	0x04, 0x0a
        /*000e*/ 	.short	(.L_191 - .L_190)
	.align		4
.L_190:
        /*0010*/ 	.word	index@(.nv.constant0._ZN17fastertransformer36add_bias_input_COL32_int8I_DataTypeOIfEEvPT_PKaPKS1_S6_iiPKf)
        /*0014*/ 	.short	0x0160
        /*0016*/ 	.short	0x0030


	//----- nvinfo : EIATTR_CBANK_PARAM_SIZE
	.align		4
.L_191:
        /*0018*/ 	.byte	0x03, 0x19
        /*001a*/ 	.short	0x0030


	//----- nvinfo : EIATTR_KPARAM_INFO
	.align		4
        /*001c*/ 	.byte	0x04, 0x17
        /*001e*/ 	.short	(.L_193 - .L_192)
.L_192:
        /*0020*/ 	.word	0x00000000
        /*0024*/ 	.short	0x0006
        /*0026*/ 	.short	0x0028
        /*0028*/ 	.byte	0x00, 0xf0, 0x21, 0x00


	//----- nvinfo : EIATTR_KPARAM_INFO
	.align		4
.L_193:
        /*002c*/ 	.byte	0x04, 0x17
        /*002e*/ 	.short	(.L_195 - .L_194)
.L_194:
        /*0030*/ 	.word	0x00000000
        /*0034*/ 	.short	0x0005
        /*0036*/ 	.short	0x0024
        /*0038*/ 	.byte	0x00, 0xf0, 0x11, 0x00


	//----- nvinfo : EIATTR_KPARAM_INFO
	.align		4
.L_195:
        /*003c*/ 	.byte	0x04, 0x17
        /*003e*/ 	.short	(.L_197 - .L_196)
.L_196:
        /*0040*/ 	.word	0x00000000
        /*0044*/ 	.short	0x0004
        /*0046*/ 	.short	0x0020
        /*0048*/ 	.byte	0x00, 0xf0, 0x11, 0x00


	//----- nvinfo : EIATTR_KPARAM_INFO
	.align		4
.L_197:
        /*004c*/ 	.byte	0x04, 0x17
        /*004e*/ 	.short	(.L_199 - .L_198)
.L_198:
        /*0050*/ 	.word	0x00000000
        /*0054*/ 	.short	0x0003
        /*0056*/ 	.short	0x0018
        /*0058*/ 	.byte	0x00, 0xf0, 0x21, 0x00


	//----- nvinfo : EIATTR_KPARAM_INFO
	.align		4
.L_199:
        /*005c*/ 	.byte	0x04, 0x17
        /*005e*/ 	.short	(.L_201 - .L_200)
.L_200:
        /*0060*/ 	.word	0x00000000
        /*0064*/ 	.short	0x0002
        /*0066*/ 	.short	0x0010
        /*0068*/ 	.byte	0x00, 0xf0, 0x21, 0x00


	//----- nvinfo : EIATTR_KPARAM_INFO
	.align		4
.L_201:
        /*006c*/ 	.byte	0x04, 0x17
        /*006e*/ 	.short	(.L_203 - .L_202)
.L_202:
        /*0070*/ 	.word	0x00000000
        /*0074*/ 	.short	0x0001
        /*0076*/ 	.short	0x0008
        /*0078*/ 	.byte	0x00, 0xf0, 0x21, 0x00


	//----- nvinfo : EIATTR_KPARAM_INFO
	.align		4
.L_203:
        /*007c*/ 	.byte	0x04, 0x17
        /*007e*/ 	.short	(.L_205 - .L_204)
.L_204:
        /*0080*/ 	.word	0x00000000
        /*0084*/ 	.short	0x0000
        /*0086*/ 	.short	0x0000
        /*0088*/ 	.byte	0x00, 0xf0, 0x21, 0x00


	//----- nvinfo : EIATTR_MAXREG_COUNT
	.align		4
.L_205:
        /*008c*/ 	.byte	0x03, 0x1b
        /*008e*/ 	.short	0x00ff


	//----- nvinfo : EIATTR_MERCURY_ISA_VERSION
	.align		4
        /*0090*/ 	.byte	0x03, 0x5f
        /*0092*/ 	.short	0x0000


	//----- nvinfo : EIATTR_EXIT_INSTR_OFFSETS
	.align		4
        /*0094*/ 	.byte	0x04, 0x1c
        /*0096*/ 	.short	(.L_207 - .L_206)


	//   ....[0]....
.L_206:
        /*0098*/ 	.word	0x000002b0
.L_207:


//--------------------- .nv.info._ZN17fastertransformer13T5addResidualI6__halfEEvPT_PKS2_ii --------------------------
	.section	.nv.info._ZN17fastertransformer13T5addResidualI6__halfEEvPT_PKS2_ii,"",@"SHT_CUDA_INFO"
	.sectionflags	@""
	.align	4


	//----- nvinfo : EIATTR_CUDA_API_VERSION
	.align		4
        /*0000*/ 	.byte	0x04, 0x37
        /*0002*/ 	.short	(.L_209 - .L_208)
.L_208:
        /*0004*/ 	.word	0x00000082


	//----- nvinfo : EIATTR_SW2861232_WAR
	.align		4
.L_209:
        /*0008*/ 	.byte	0x01, 0x35
	.zero		2


	//----- nvinfo : EIATTR_PARAM_CBANK
	.align		4
        /*000c*/ 	.byte	0x04, 0x0a
        /*000e*/ 	.short	(.L_211 - .L_210)
	.align		4
.L_210:
        /*0010*/ 	.word	index@(.nv.constant0._ZN17fastertransformer13T5addResidualI6__halfEEvPT_PKS2_ii)
        /*0014*/ 	.short	0x0160
        /*0016*/ 	.short	0x0018


	//----- nvinfo : EIATTR_CBANK_PARAM_SIZE
	.align		4
.L_211:
        /*0018*/ 	.byte	0x03, 0x19
        /*001a*/ 	.short	0x0018


	//----- nvinfo : EIATTR_KPARAM_INFO
	.align		4
        /*001c*/ 	.byte	0x04, 0x17
        /*001e*/ 	.short	(.L_213 - .L_212)
.L_212:
        /*0020*/ 	.word	0x00000000
        /*0024*/ 	.short	0x0003
        /*0026*/ 	.short	0x0014
        /*0028*/ 	.byte	0x00, 0xf0, 0x11, 0x00


	//----- nvinfo : EIATTR_KPARAM_INFO
	.align		4
.L_213:
        /*002c*/ 	.byte	0x04, 0x17
        /*002e*/ 	.short	(.L_215 - .L_214)
.L_214:
        /*0030*/ 	.word	0x00000000
        /*0034*/ 	.short	0x0002
        /*0036*/ 	.short	0x0010
        /*0038*/ 	.byte	0x00, 0xf0, 0x11, 0x00


	//----- nvinfo : EIATTR_KPARAM_INFO
	.align		4
.L_215:
        /*003c*/ 	.byte	0x04, 0x17
        /*003e*/ 	.short	(.L_217 - .L_216)
.L_216:
        /*0040*/ 	.word	0x00000000
        /*0044*/ 	.short	0x0001
        /*0046*/ 	.short	0x0008
        /*0048*/ 	.byte	0x00, 0xf0, 0x21, 0x00


	//----- nvinfo : EIATTR_KPARAM_INFO
	.align		4
.L_217:
        /*004c*/ 	.byte	0x04, 0x17
        /*004e*/ 	.short	(.L_219 - .L_218)
.L_218:
        /*0050*/ 	.word	0x00000000
        /*0054*/ 	.short	0x0000
        /*0056*/ 	.short	0x0000
        /*0058*/ 	.byte	0x00, 0xf0, 0x21, 0x00


	//----- nvinfo : EIATTR_MAXREG_COUNT
	.align		4
.L_219:
        /*005c*/ 	.byte	0x03, 0x1b
        /*005e*/ 	.short	0x00ff


	//----- nvinfo : EIATTR_MERCURY_ISA_VERSION
	.align		4
        /*0060*/ 	.byte	0x03, 0x5f
        /*0062*/ 	.short	0x0000


	//----- nvinfo : EIATTR_EXIT_INSTR_OFFSETS
	.align		4
        /*0064*/ 	.byte	0x04, 0x1c
        /*0066*/ 	.short	(.L_221 - .L_220)


	//   ....[0]....
.L_220:
        /*0068*/ 	.word	0x00000050


	//   ....[1]....
        /*006c*/ 	.word	0x00000190
.L_221:


//--------------------- .nv.info._ZN17fastertransformer13T5addResidualIfEEvPT_PKS1_ii --------------------------
	.section	.nv.info._ZN17fastertransformer13T5addResidualIfEEvPT_PKS1_ii,"",@"SHT_CUDA_INFO"
	.sectionflags	@""
	.align	4


	//----- nvinfo : EIATTR_CUDA_API_VERSION
	.align		4
        /*0000*/ 	.byte	0x04, 0x37
        /*0002*/ 	.short	(.L_223 - .L_222)
.L_222:
        /*0004*/ 	.word	0x00000082


	//----- nvinfo : EIATTR_SW2861232_WAR
	.align		4
.L_223:
        /*0008*/ 	.byte	0x01, 0x35
	.zero		2


	//----- nvinfo : EIATTR_PARAM_CBANK
	.align		4
        /*000c*/ 	.byte	0x04, 0x0a
        /*000e*/ 	.short	(.L_225 - .L_224)
	.align		4
.L_224:
        /*0010*/ 	.word	index@(.nv.constant0._ZN17fastertransformer13T5addResidualIfEEvPT_PKS1_ii)
        /*0014*/ 	.short	0x0160
        /*0016*/ 	.short	0x0018


	//----- nvinfo : EIATTR_CBANK_PARAM_SIZE
	.align		4
.L_225:
        /*0018*/ 	.byte	0x03, 0x19
        /*001a*/ 	.short	0x0018


	//----- nvinfo : EIATTR_KPARAM_INFO
	.align		4
        /*001c*/ 	.byte	0x04, 0x17
        /*001e*/ 	.short	(.L_227 - .L_226)
.L_226:
        /*0020*/ 	.word	0x00000000
        /*0024*/ 	.short	0x0003
        /*0026*/ 	.short	0x0014
        /*0028*/ 	.byte	0x00, 0xf0, 0x11, 0x00


	//----- nvinfo : EIATTR_KPARAM_INFO
	.align		4
.L_227:
        /*002c*/ 	.byte	0x04, 0x17
        /*002e*/ 	.short	(.L_229 - .L_228)
.L_228:
        /*0030*/ 	.word	0x00000000
        /*0034*/ 	.short	0x0002
        /*0036*/ 	.short	0x0010
        /*0038*/ 	.byte	0x00, 0xf0, 0x11, 0x00


	//----- nvinfo : EIATTR_KPARAM_INFO
	.align		4
.L_229:
        /*003c*/ 	.byte	0x04, 0x17
        /*003e*/ 	.short	(.L_231 - .L_230)
.L_230:
        /*0040*/ 	.word	0x00000000
        /*0044*/ 	.short	0x0001
        /*0046*/ 	.short	0x0008
        /*0048*/ 	.byte	0x00, 0xf0, 0x21, 0x00


	//----- nvinfo : EIATTR_KPARAM_INFO
	.align		4
.L_231:
        /*004c*/ 	.byte	0x04, 0x17
        /*004e*/ 	.short	(.L_233 - .L_232)
.L_232:
        /*0050*/ 	.word	0x00000000
        /*0054*/ 	.short	0x0000
        /*0056*/ 	.short	0x0000
        /*0058*/ 	.byte	0x00, 0xf0, 0x21, 0x00


	//----- nvinfo : EIATTR_MAXREG_COUNT
	.align		4
.L_233:
        /*005c*/ 	.byte	0x03, 0x1b
        /*005e*/ 	.short	0x00ff


	//----- nvinfo : EIATTR_MERCURY_ISA_VERSION
	.align		4
        /*0060*/ 	.byte	0x03, 0x5f
        /*0062*/ 	.short	0x0000


	//----- nvinfo : EIATTR_EXIT_INSTR_OFFSETS
	.align		4
        /*0064*/ 	.byte	0x04, 0x1c
        /*0066*/ 	.short	(.L_235 - .L_234)


	//   ....[0]....
.L_234:
        /*0068*/ 	.word	0x00000050


	//   ....[1]....
        /*006c*/ 	.word	0x00000100
.L_235:


//--------------------- .nv.info._ZN17fastertransformer27addBiasAttentionFfnResidualI6__halfEEvPT_PKS2_S5_S5_S5_iii --------------------------
	.section	.nv.info._ZN17fastertransformer27addBiasAttentionFfnResidualI6__halfEEvPT_PKS2_S5_S5_S5_iii,"",@"SHT_CUDA_INFO"
	.sectionflags	@""
	.align	4


	//----- nvinfo : EIATTR_CUDA_API_VERSION
	.align		4
        /*0000*/ 	.byte	0x04, 0x37
        /*0002*/ 	.short	(.L_237 - .L_236)
.L_236:
        /*0004*/ 	.word	0x00000082


	//----- nvinfo : EIATTR_SW2861232_WAR
	.align		4
.L_237:
        /*0008*/ 	.byte	0x01, 0x35
	.zero		2


	//----- nvinfo : EIATTR_PARAM_CBANK
	.align		4
        /*000c*/ 	.byte	0x04, 0x0a
        /*000e*/ 	.short	(.L_239 - .L_238)
	.align		4
.L_238:
        /*0010*/ 	.word	index@(.nv.constant0._ZN17fastertransformer27addBiasAttentionFfnResidualI6__halfEEvPT_PKS2_S5_S5_S5_iii)
        /*0014*/ 	.short	0x0160
        /*0016*/ 	.short	0x0034


	//----- nvinfo : EIATTR_CBANK_PARAM_SIZE
	.align		4
.L_239:
        /*0018*/ 	.byte	0x03, 0x19
        /*001a*/ 	.short	0x0034


	//----- nvinfo : EIATTR_KPARAM_INFO
	.align		4
        /*001c*/ 	.byte	0x04, 0x17
        /*001e*/ 	.short	(.L_241 - .L_240)
.L_240:
        /*0020*/ 	.word	0x00000000
        /*0024*/ 	.short	0x0007
        /*0026*/ 	.short	0x0030
        /*0028*/ 	.byte	0x00, 0xf0, 0x11, 0x00


	//----- nvinfo : EIATTR_KPARAM_INFO
	.align		4
.L_241:
        /*002c*/ 	.byte	0x04, 0x17
        /*002e*/ 	.short	(.L_243 - .L_242)
.L_242:
        /*0030*/ 	.word	0x00000000
        /*0034*/ 	.short	0x0006
        /*0036*/ 	.short	0x002c
        /*0038*/ 	.byte	0x00, 0xf0, 0x11, 0x00


	//----- nvinfo : EIATTR_KPARAM_INFO
	.align		4
.L_243:
        /*003c*/ 	.byte	0x04, 0x17
        /*003e*/ 	.short	(.L_245 - .L_244)
.L_244:
        /*0040*/ 	.word	0x00000000
        /*0044*/ 	.short	0x0005
        /*0046*/ 	.short	0x0028
        /*0048*/ 	.byte	0x00, 0xf0, 0x11, 0x00


	//----- nvinfo : EIATTR_KPARAM_INFO
	.align		4
.L_245:
        /*004c*/ 	.byte	0x04, 0x17
        /*004e*/ 	.short	(.L_247 - .L_246)
.L_246:
        /*0050*/ 	.word	0x00000000
        /*0054*/ 	.short	0x0004
        /*0056*/ 	.short	0x0020
        /*0058*/ 	.byte	0x00, 0xf0, 0x21, 0x00


	//----- nvinfo : EIATTR_KPARAM_INFO
	.align		4
.L_247:
        /*005c*/ 	.byte	0x04, 0x17
        /*005e*/ 	.short	(.L_249 - .L_248)
.L_248:
        /*0060*/ 	.word	0x00000000
        /*0064*/ 	.short	0x0003
        /*0066*/ 	.short	0x0018
        /*0068*/ 	.byte	0x00, 0xf0, 0x21, 0x00


	//----- nvinfo : EIATTR_KPARAM_INFO
	.align		4
.L_249:
        /*006c*/ 	.byte	0x04, 0x17
        /*006e*/ 	.short	(.L_251 - .L_250)
.L_250:
        /*0070*/ 	.word	0x00000000
        /*0074*/ 	.short	0x0002
        /*0076*/ 	.short	0x0010
        /*0078*/ 	.byte	0x00, 0xf0, 0x21, 0x00


	//----- nvinfo : EIATTR_KPARAM_INFO
	.align		4
.L_251:
        /*007c*/ 	.byte	0x04, 0x17
        /*007e*/ 	.short	(.L_253 - .L_252)
.L_252:
        /*0080*/ 	.word	0x00000000
        /*0084*/ 	.short	0x0001
        /*0086*/ 	.short	0x0008
        /*0088*/ 	.byte	0x00, 0xf0, 0x21, 0x00


	//----- nvinfo : EIATTR_KPARAM_INFO
	.align		4
.L_253:
        /*008c*/ 	.byte	0x04, 0x17
        /*008e*/ 	.short	(.L_255 - .L_254)
.L_254:
        /*0090*/ 	.word	0x00000000
        /*0094*/ 	.short	0x0000
        /*0096*/ 	.short	0x0000
        /*0098*/ 	.byte	0x00, 0xf0, 0x21, 0x00


	//----- nvinfo : EIATTR_MAXREG_COUNT
	.align		4
.L_255:
        /*009c*/ 	.byte	0x03, 0x1b
        /*009e*/ 	.short	0x00ff


	//----- nvinfo : EIATTR_MERCURY_ISA_VERSION
	.align		4
        /*00a0*/ 	.byte	0x03, 0x5f
        /*00a2*/ 	.short	0x0000


	//----- nvinfo : EIATTR_EXIT_INSTR_OFFSETS
	.align		4
        /*00a4*/ 	.byte	0x04, 0x1c
        /*00a6*/ 	.short	(.L_257 - .L_256)


	//   ....[0]....
.L_256:
        /*00a8*/ 	.word	0x00000050


	//   ....[1]....
        /*00ac*/ 	.word	0x00000210
.L_257:


//--------------------- .nv.info._ZN17fastertransformer27addBiasAttentionFfnResidualI6__halfEEvPT_PKS2_S5_S5_iii --------------------------
	.section	.nv.info._ZN17fastertransformer27addBiasAttentionFfnResidualI6__halfEEvPT_PKS2_S5_S5_iii,"",@"SHT_CUDA_INFO"
	.sectionflags	@""
	.align	4


	//----- nvinfo : EIATTR_CUDA_API_VERSION
	.align		4
        /*0000*/ 	.byte	0x04, 0x37
        /*0002*/ 	.short	(.L_259 - .L_258)
.L_258:
        /*0004*/ 	.word	0x00000082


	//----- nvinfo : EIATTR_SW2861232_WAR
	.align		4
.L_259:
        /*0008*/ 	.byte	0x01, 0x35
	.zero		2


	//----- nvinfo : EIATTR_PARAM_CBANK
	.align		4
        /*000c*/ 	.byte	0x04, 0x0a
        /*000e*/ 	.short	(.L_261 - .L_260)
	.align		4
.L_260:
        /*0010*/ 	.word	index@(.nv.constant0._ZN17fastertransformer27addBiasAttentionFfnResidualI6__halfEEvPT_PKS2_S5_S5_iii)
        /*0014*/ 	.short	0x0160
        /*0016*/ 	.short	0x002c


	//----- nvinfo : EIATTR_CBANK_PARAM_SIZE
	.align		4
.L_261:
        /*0018*/ 	.byte	0x03, 0x19
        /*001a*/ 	.short	0x002c


	//----- nvinfo : EIATTR_KPARAM_INFO
	.align		4
        /*001c*/ 	.byte	0x04, 0x17
        /*001e*/ 	.short	(.L_263 - .L_262)
.L_262:
        /*0020*/ 	.word	0x00000000
        /*0024*/ 	.short	0x0006
        /*0026*/ 	.short	0x0028
        /*0028*/ 	.byte	0x00, 0xf0, 0x11, 0x00


	//----- nvinfo : EIATTR_KPARAM_INFO
	.align		4
.L_263:
        /*002c*/ 	.byte	0x04, 0x17
        /*002e*/ 	.short	(.L_265 - .L_264)
.L_264:
        /*0030*/ 	.word	0x00000000
        /*0034*/ 	.short	0x0005
        /*0036*/ 	.short	0x0024
        /*0038*/ 	.byte	0x00, 0xf0, 0x11, 0x00


	//----- nvinfo : EIATTR_KPARAM_INFO
	.align		4
.L_265:
        /*003c*/ 	.byte	0x04, 0x17
        /*003e*/ 	.short	(.L_267 - .L_266)
.L_266:
        /*0040*/ 	.word	0x00000000
        /*0044*/ 	.short	0x0004
        /*0046*/ 	.short	0x0020
        /*0048*/ 	.byte	0x00, 0xf0, 0x11, 0x00


	//----- nvinfo : EIATTR_KPARAM_INFO
	.align		4
.L_267:
        /*004c*/ 	.byte	0x04, 0x17
        /*004e*/ 	.short	(.L_269 - .L_268)
.L_268:
        /*0050*/ 	.word	0x00000000
        /*0054*/ 	.short	0x0003
        /*0056*/ 	.short	0x0018
        /*0058*/ 	.byte	0x00, 0xf0, 0x21, 0x00


	//----- nvinfo : EIATTR_KPARAM_INFO
	.align		4
.L_269:
        /*005c*/ 	.byte	0x04, 0x17
        /*005e*/ 	.short	(.L_271 - .L_270)
.L_270:
        /*0060*/ 	.word	0x00000000
        /*0064*/ 	.short	0x0002
        /*0066*/ 	.short	0x0010
        /*0068*/ 	.byte	0x00, 0xf0, 0x21, 0x00


	//----- nvinfo : EIATTR_KPARAM_INFO
	.align		4
.L_271:
        /*006c*/ 	.byte	0x04, 0x17
        /*006e*/ 	.short	(.L_273 - .L_272)
.L_272:
        /*0070*/ 	.word	0x00000000
        /*0074*/ 	.short	0x0001
        /*0076*/ 	.short	0x0008
        /*0078*/ 	.byte	0x00, 0xf0, 0x21, 0x00


	//----- nvinfo : EIATTR_KPARAM_INFO
	.align		4
.L_273:
        /*007c*/ 	.byte	0x04, 0x17
        /*007e*/ 	.short	(.L_275 - .L_274)
.L_274:
        /*0080*/ 	.word	0x00000000
        /*0084*/ 	.short	0x0000
        /*0086*/ 	.short	0x0000
        /*0088*/ 	.byte	0x00, 0xf0, 0x21, 0x00


	//----- nvinfo : EIATTR_MAXREG_COUNT
	.align		4
.L_275:
        /*008c*/ 	.byte	0x03, 0x1b
        /*008e*/ 	.short	0x00ff


	//----- nvinfo : EIATTR_MERCURY_ISA_VERSION
	.align		4
        /*0090*/ 	.byte	0x03, 0x5f
        /*0092*/ 	.short	0x0000


	//----- nvinfo : EIATTR_EXIT_INSTR_OFFSETS
	.align		4
        /*0094*/ 	.byte	0x04, 0x1c
        /*0096*/ 	.short	(.L_277 - .L_276)


	//   ....[0]....
.L_276:
        /*0098*/ 	.word	0x00000050


	//   ....[1]....
        /*009c*/ 	.word	0x00000200
.L_277:


//--------------------- .nv.info._ZN17fastertransformer27addBiasAttentionFfnResidualIfEEvPT_PKS1_S4_S4_S4_iii --------------------------
	.section	.nv.info._ZN17fastertransformer27addBiasAttentionFfnResidualIfEEvPT_PKS1_S4_S4_S4_iii,"",@"SHT_CUDA_INFO"
	.sectionflags	@""
	.align	4


	//----- nvinfo : EIATTR_CUDA_API_VERSION
	.align		4
        /*0000*/ 	.byte	0x04, 0x37
        /*0002*/ 	.short	(.L_279 - .L_278)
.L_278:
        /*0004*/ 	.word	0x00000082


	//----- nvinfo : EIATTR_SW2861232_WAR
	.align		4
.L_279:
        /*0008*/ 	.byte	0x01, 0x35
	.zero		2


	//----- nvinfo : EIATTR_PARAM_CBANK
	.align		4
        /*000c*/ 	.byte	0x04, 0x0a
        /*000e*/ 	.short	(.L_281 - .L_280)
	.align		4
.L_280:
        /*0010*/ 	.word	index@(.nv.constant0._ZN17fastertransformer27addBiasAttentionFfnResidualIfEEvPT_PKS1_S4_S4_S4_iii)
        /*0014*/ 	.short	0x0160
        /*0016*/ 	.short	0x0034


	//----- nvinfo : EIATTR_CBANK_PARAM_SIZE
	.align		4
.L_281:
        /*0018*/ 	.byte	0x03, 0x19
        /*001a*/ 	.short	0x0034


	//----- nvinfo : EIATTR_KPARAM_INFO
	.align		4
        /*001c*/ 	.byte	0x04, 0x17
        /*001e*/ 	.short	(.L_283 - .L_282)
.L_282:
        /*0020*/ 	.word	0x00000000
        /*0024*/ 	.short	0x0007
        /*0026*/ 	.short	0x0030
        /*0028*/ 	.byte	0x00, 0xf0, 0x11, 0x00


	//----- nvinfo : EIATTR_KPARAM_INFO
	.align		4
.L_283:
        /*002c*/ 	.byte	0x04, 0x17
        /*002e*/ 	.short	(.L_285 - .L_284)
.L_284:
        /*0030*/ 	.word	0x00000000
        /*0034*/ 	.short	0x0006
        /*0036*/ 	.short	0x002c
        /*0038*/ 	.byte	0x00, 0xf0, 0x11, 0x00


	//----- nvinfo : EIATTR_KPARAM_INFO
	.align		4
.L_285:
        /*003c*/ 	.byte	0x04, 0x17
        /*003e*/ 	.short	(.L_287 - .L_286)
.L_286:
        /*0040*/ 	.word	0x00000000
        /*0044*/ 	.short	0x0005
        /*0046*/ 	.short	0x0028
        /*0048*/ 	.byte	0x00, 0xf0, 0x11, 0x00


	//----- nvinfo : EIATTR_KPARAM_INFO
	.align		4
.L_287:
        /*004c*/ 	.byte	0x04, 0x17
        /*004e*/ 	.short	(.L_289 - .L_288)
.L_288:
        /*0050*/ 	.word	0x00000000
        /*0054*/ 	.short	0x0004
        /*0056*/ 	.short	0x0020
        /*0058*/ 	.byte	0x00, 0xf0, 0x21, 0x00


	//----- nvinfo : EIATTR_KPARAM_INFO
	.align		4
.L_289:
        /*005c*/ 	.byte	0x04, 0x17
        /*005e*/ 	.short	(.L_291 - .L_290)
.L_290:
        /*0060*/ 	.word	0x00000000
        /*0064*/ 	.short	0x0003
        /*0066*/ 	.short	0x0018
        /*0068*/ 	.byte	0x00, 0xf0, 0x21, 0x00


	//----- nvinfo : EIATTR_KPARAM_INFO
	.align		4
.L_291:
        /*006c*/ 	.byte	0x04, 0x17
        /*006e*/ 	.short	(.L_293 - .L_292)
.L_292:
        /*0070*/ 	.word	0x00000000
        /*0074*/ 	.short	0x0002
        /*0076*/ 	.short	0x0010
        /*0078*/ 	.byte	0x00, 0xf0, 0x21, 0x00


	//----- nvinfo : EIATTR_KPARAM_INFO
	.align		4
.L_293:
        /*007c*/ 	.byte	0x04, 0x17
        /*007e*/ 	.short	(.L_295 - .L_294)
.L_294:
        /*0080*/ 	.word	0x00000000
        /*0084*/ 	.short	0x0001
        /*0086*/ 	.short	0x0008
        /*0088*/ 	.byte	0x00, 0xf0, 0x21, 0x00


	//----- nvinfo : EIATTR_KPARAM_INFO
	.align		4
.L_295:
        /*008c*/ 	.byte	0x04, 0x17
        /*008e*/ 	.short	(.L_297 - .L_296)
.L_296:
        /*0090*/ 	.word	0x00000000
        /*0094*/ 	.short	0x0000
        /*0096*/ 	.short	0x0000
        /*0098*/ 	.byte	0x00, 0xf0, 0x21, 0x00


	//----- nvinfo : EIATTR_MAXREG_COUNT
	.align		4
.L_297:
        /*009c*/ 	.byte	0x03, 0x1b
        /*009e*/ 	.short	0x00ff


	//----- nvinfo : EIATTR_MERCURY_ISA_VERSION
	.align		4
        /*00a0*/ 	.byte	0x03, 0x5f
        /*00a2*/ 	.short	0x0000


	//----- nvinfo : EIATTR_EXIT_INSTR_OFFSETS
	.align		4
        /*00a4*/ 	.byte	0x04, 0x1c
        /*00a6*/ 	.short	(.L_299 - .L_298)


	//   ....[0]....
.L_298:
        /*00a8*/ 	.word	0x00000050


	//   ....[1]....
        /*00ac*/ 	.word	0x000001f0
.L_299:


//--------------------- .nv.info._ZN17fastertransformer27addBiasAttentionFfnResidualIfEEvPT_PKS1_S4_S4_iii --------------------------
	.section	.nv.info._ZN17fastertransformer27addBiasAttentionFfnResidualIfEEvPT_PKS1_S4_S4_iii,"",@"SHT_CUDA_INFO"
	.sectionflags	@""
	.align	4


	//----- nvinfo : EIATTR_CUDA_API_VERSION
	.align		4
        /*0000*/ 	.byte	0x04, 0x37
        /*0002*/ 	.short	(.L_301 - .L_300)
.L_300:
        /*0004*/ 	.word	0x00000082


	//----- nvinfo : EIATTR_SW2861232_WAR
	.align		4
.L_301:
        /*0008*/ 	.byte	0x01, 0x35
	.zero		2


	//----- nvinfo : EIATTR_PARAM_CBANK
	.align		4
        /*000c*/ 	.byte	0x04, 0x0a
        /*000e*/ 	.short	(.L_303 - .L_302)
	.align		4
.L_302:
        /*0010*/ 	.word	index@(.nv.constant0._ZN17fastertransformer27addBiasAttentionFfnResidualIfEEvPT_PKS1_S4_S4_iii)
        /*0014*/ 	.short	0x0160
        /*0016*/ 	.short	0x002c


	//----- nvinfo : EIATTR_CBANK_PARAM_SIZE
	.align		4
.L_303:
        /*0018*/ 	.byte	0x03, 0x19
        /*001a*/ 	.short	0x002c


	//----- nvinfo : EIATTR_KPARAM_INFO
	.align		4
        /*001c*/ 	.byte	0x04, 0x17
        /*001e*/ 	.short	(.L_305 - .L_304)
.L_304:
        /*0020*/ 	.word	0x00000000
        /*0024*/ 	.short	0x0006
        /*0026*/ 	.short	0x0028
        /*0028*/ 	.byte	0x00, 0xf0, 0x11, 0x00


	//----- nvinfo : EIATTR_KPARAM_INFO
	.align		4
.L_305:
        /*002c*/ 	.byte	0x04, 0x17
        /*002e*/ 	.short	(.L_307 - .L_306)
.L_306:
        /*0030*/ 	.word	0x00000000
        /*0034*/ 	.short	0x0005
        /*0036*/ 	.short	0x0024
        /*0038*/ 	.byte	0x00, 0xf0, 0x11, 0x00


	//----- nvinfo : EIATTR_KPARAM_INFO
	.align		4
.L_307:
        /*003c*/ 	.byte	0x04, 0x17
        /*003e*/ 	.short	(.L_309 - .L_308)
.L_308:
        /*0040*/ 	.word	0x00000000
        /*0044*/ 	.short	0x0004
        /*0046*/ 	.short	0x0020
        /*0048*/ 	.byte	0x00, 0xf0, 0x11, 0x00


	//----- nvinfo : EIATTR_KPARAM_INFO
	.align		4
.L_309:
        /*004c*/ 	.byte	0x04, 0x17
        /*004e*/ 	.short	(.L_311 - .L_310)
.L_310:
        /*0050*/ 	.word	0x00000000
        /*0054*/ 	.short	0x0003
        /*0056*/ 	.short	0x0018
        /*0058*/ 	.byte	0x00, 0xf0, 0x21, 0x00


	//----- nvinfo : EIATTR_KPARAM_INFO
	.align		4
.L_311:
        /*005c*/ 	.byte	0x04, 0x17
        /*005e*/ 	.short	(.L_313 - .L_312)
.L_312:
        /*0060*/ 	.word	0x00000000
        /*0064*/ 	.short	0x0002
        /*0066*/ 	.short	0x0010
        /*0068*/ 	.byte	0x00, 0xf0, 0x21, 0x00


	//----- nvinfo : EIATTR_KPARAM_INFO
	.align		4
.L_313:
        /*006c*/ 	.byte	0x04, 0x17
        /*006e*/ 	.short	(.L_315 - .L_314)
.L_314:
        /*0070*/ 	.word	0x00000000
        /*0074*/ 	.short	0x0001
        /*0076*/ 	.short	0x0008
        /*0078*/ 	.byte	0x00, 0xf0, 0x21, 0x00


	//----- nvinfo : EIATTR_KPARAM_INFO
	.align		4
.L_315:
        /*007c*/ 	.byte	0x04, 0x17
        /*007e*/ 	.short	(.L_317 - .L_316)
.L_316:
        /*0080*/ 	.word	0x00000000
        /*0084*/ 	.short	0x0000
        /*0086*/ 	.short	0x0000
        /*0088*/ 	.byte	0x00, 0xf0, 0x21, 0x00


	//----- nvinfo : EIATTR_MAXREG_COUNT
	.align		4
.L_317:
        /*008c*/ 	.byte	0x03, 0x1b
        /*008e*/ 	.short	0x00ff


	//----- nvinfo : EIATTR_MERCURY_ISA_VERSION
	.align		4
        /*0090*/ 	.byte	0x03, 0x5f
        /*0092*/ 	.short	0x0000


	//----- nvinfo : EIATTR_EXIT_INSTR_OFFSETS
	.align		4
        /*0094*/ 	.byte	0x04, 0x1c
        /*0096*/ 	.short	(.L_319 - .L_318)


	//   ....[0]....
.L_318:
        /*0098*/ 	.word	0x00000050


	//   ....[1]....
        /*009c*/ 	.word	0x00000180
.L_319:


//--------------------- .nv.info._ZN17fastertransformer15addBiasResidualI6__halfLi2ES1_EEvPT_PKT1_PKS2_S8_S8_PKfSA_ii --------------------------
	.section	.nv.info._ZN17fastertransformer15addBiasResidualI6__halfLi2ES1_EEvPT_PKT1_PKS2_S8_S8_PKfSA_ii,"",@"SHT_CUDA_INFO"
	.sectionflags	@""
	.align	4


	//----- nvinfo : EIATTR_CUDA_API_VERSION
	.align		4
        /*0000*/ 	.byte	0x04, 0x37
        /*0002*/ 	.short	(.L_321 - .L_320)
.L_320:
        /*0004*/ 	.word	0x00000082


	//----- nvinfo : EIATTR_SW2861232_WAR
	.align		4
.L_321:
        /*0008*/ 	.byte	0x01, 0x35
	.zero		2


	//----- nvinfo : EIATTR_PARAM_CBANK
	.align		4
        /*000c*/ 	.byte	0x04, 0x0a
        /*000e*/ 	.short	(.L_323 - .L_322)
	.align		4
.L_322:
        /*0010*/ 	.word	index@(.nv.constant0._ZN17fastertransformer15addBiasResidualI6__halfLi2ES1_EEvPT_PKT1_PKS2_S8_S8_PKfSA_ii)
        /*0014*/ 	.short	0x0160
        /*0016*/ 	.short	0x0040


	//----- nvinfo : EIATTR_CBANK_PARAM_SIZE
	.align		4
.L_323:
        /*0018*/ 	.byte	0x03, 0x19
        /*001a*/ 	.short	0x0040


	//----- nvinfo : EIATTR_KPARAM_INFO
	.align		4
        /*001c*/ 	.byte	0x04, 0x17
        /*001e*/ 	.short	(.L_325 - .L_324)
.L_324:
        /*0020*/ 	.word	0x00000000
        /*0024*/ 	.short	0x0008
        /*0026*/ 	.short	0x003c
        /*0028*/ 	.byte	0x00, 0xf0, 0x11, 0x00


	//----- nvinfo : EIATTR_KPARAM_INFO
	.align		4
.L_325:
        /*002c*/ 	.byte	0x04, 0x17
        /*002e*/ 	.short	(.L_327 - .L_326)
.L_326:
        /*0030*/ 	.word	0x00000000
        /*0034*/ 	.short	0x0007
        /*0036*/ 	.short	0x0038
        /*0038*/ 	.byte	0x00, 0xf0, 0x11, 0x00


	//----- nvinfo : EIATTR_KPARAM_INFO
	.align		4
.L_327:
        /*003c*/ 	.byte	0x04, 0x17
        /*003e*/ 	.short	(.L_329 - .L_328)
.L_328:
        /*0040*/ 	.word	0x00000000
        /*0044*/ 	.short	0x0006
        /*0046*/ 	.short	0x0030
        /*0048*/ 	.byte	0x00, 0xf0, 0x21, 0x00


	//----- nvinfo : EIATTR_KPARAM_INFO
	.align		4
.L_329:
        /*004c*/ 	.byte	0x04, 0x17
        /*004e*/ 	.short	(.L_331 - .L_330)
.L_330:
        /*0050*/ 	.word	0x00000000
        /*0054*/ 	.short	0x0005
        /*0056*/ 	.short	0x0028
        /*0058*/ 	.byte	0x00, 0xf0, 0x21, 0x00


	//----- nvinfo : EIATTR_KPARAM_INFO
	.align		4
.L_331:
        /*005c*/ 	.byte	0x04, 0x17
        /*005e*/ 	.short	(.L_333 - .L_332)
.L_332:
        /*0060*/ 	.word	0x00000000
        /*0064*/ 	.short	0x0004
        /*0066*/ 	.short	0x0020
        /*0068*/ 	.byte	0x00, 0xf0, 0x21, 0x00


	//----- nvinfo : EIATTR_KPARAM_INFO
	.align		4
.L_333:
        /*006c*/ 	.byte	0x04, 0x17
        /*006e*/ 	.short	(.L_335 - .L_334)
.L_334:
        /*0070*/ 	.word	0x00000000
        /*0074*/ 	.short	0x0003
        /*0076*/ 	.short	0x0018
        /*0078*/ 	.byte	0x00, 0xf0, 0x21, 0x00


	//----- nvinfo : EIATTR_KPARAM_INFO
	.align		4
.L_335:
        /*007c*/ 	.byte	0x04, 0x17
        /*007e*/ 	.short	(.L_337 - .L_336)
.L_336:
        /*0080*/ 	.word	0x00000000
        /*0084*/ 	.short	0x0002
        /*0086*/ 	.short	0x0010
        /*0088*/ 	.byte	0x00, 0xf0, 0x21, 0x00


	//----- nvinfo : EIATTR_KPARAM_INFO
	.align		4
.L_337:
        /*008c*/ 	.byte	0x04, 0x17
        /*008e*/ 	.short	(.L_339 - .L_338)
.L_338:
        /*0090*/ 	.word	0x00000000
        /*0094*/ 	.short	0x0001
        /*0096*/ 	.short	0x0008
        /*0098*/ 	.byte	0x00, 0xf0, 0x21, 0x00


	//----- nvinfo : EIATTR_KPARAM_INFO
	.align		4
.L_339:
        /*009c*/ 	.byte	0x04, 0x17
        /*009e*/ 	.short	(.L_341 - .L_340)
.L_340:
        /*00a0*/ 	.word	0x00000000
        /*00a4*/ 	.short	0x0000
        /*00a6*/ 	.short	0x0000
        /*00a8*/ 	.byte	0x00, 0xf0, 0x21, 0x00


	//----- nvinfo : EIATTR_MAXREG_COUNT
	.align		4
.L_341:
        /*00ac*/ 	.byte	0x03, 0x1b
        /*00ae*/ 	.short	0x00ff


	//----- nvinfo : EIATTR_MERCURY_ISA_VERSION
	.align		4
        /*00b0*/ 	.byte	0x03, 0x5f
        /*00b2*/ 	.short	0x0000


	//----- nvinfo : EIATTR_EXIT_INSTR_OFFSETS
	.align		4
        /*00b4*/ 	.byte	0x04, 0x1c
        /*00b6*/ 	.short	(.L_343 - .L_342)


	//   ....[0]....
.L_342:
        /*00b8*/ 	.word	0x00000050


	//   ....[1]....
        /*00bc*/ 	.word	0x000001a0
.L_343:


//--------------------- .nv.info._ZN17fastertransformer15addBiasResidualI6__halfLi2EiEEvPT_PKT1_PKS2_S8_S8_PKfSA_ii --------------------------
	.section	.nv.info._ZN17fastertransformer15addBiasResidualI6__halfLi2EiEEvPT_PKT1_PKS2_S8_S8_PKfSA_ii,"",@"SHT_CUDA_INFO"
	.sectionflags	@""
	.align	4


	//----- nvinfo : EIATTR_CUDA_API_VERSION
	.align		4
        /*0000*/ 	.byte	0x04, 0x37
        /*0002*/ 	.short	(.L_345 - .L_344)
.L_344:
        /*0004*/ 	.word	0x00000082


	//----- nvinfo : EIATTR_SW2861232_WAR
	.align		4
.L_345:
        /*0008*/ 	.byte	0x01, 0x35
	.zero		2


	//----- nvinfo : EIATTR_PARAM_CBANK
	.align		4
        /*000c*/ 	.byte	0x04, 0x0a
        /*000e*/ 	.short	(.L_347 - .L_346)
	.align		4
.L_346:
        /*0010*/ 	.word	index@(.nv.constant0._ZN17fastertransformer15addBiasResidualI6__halfLi2EiEEvPT_PKT1_PKS2_S8_S8_PKfSA_ii)
        /*0014*/ 	.short	0x0160
        /*0016*/ 	.short	0x0040


	//----- nvinfo : EIATTR_CBANK_PARAM_SIZE
	.align		4
.L_347:
        /*0018*/ 	.byte	0x03, 0x19
        /*001a*/ 	.short	0x0040


	//----- nvinfo : EIATTR_KPARAM_INFO
	.align		4
        /*001c*/ 	.byte	0x04, 0x17
        /*001e*/ 	.short	(.L_349 - .L_348)
.L_348:
        /*0020*/ 	.word	0x00000000
        /*0024*/ 	.short	0x0008
        /*0026*/ 	.short	0x003c
        /*0028*/ 	.byte	0x00, 0xf0, 0x11, 0x00


	//----- nvinfo : EIATTR_KPARAM_INFO
	.align		4
.L_349:
        /*002c*/ 	.byte	0x04, 0x17
        /*002e*/ 	.short	(.L_351 - .L_350)
.L_350:
        /*0030*/ 	.word	0x00000000
        /*0034*/ 	.short	0x0007
        /*0036*/ 	.short	0x0038
        /*0038*/ 	.byte	0x00, 0xf0, 0x11, 0x00


	//----- nvinfo : EIATTR_KPARAM_INFO
	.align		4
.L_351:
        /*003c*/ 	.byte	0x04, 0x17
        /*003e*/ 	.short	(.L_353 - .L_352)
.L_352:
        /*0040*/ 	.word	0x00000000
        /*0044*/ 	.short	0x0006
        /*0046*/ 	.short	0x0030
        /*0048*/ 	.byte	0x00, 0xf0, 0x21, 0x00


	//----- nvinfo : EIATTR_KPARAM_INFO
	.align		4
.L_353:
        /*004c*/ 	.byte	0x04, 0x17
        /*004e*/ 	.short	(.L_355 - .L_354)
.L_354:
        /*0050*/ 	.word	0x00000000
        /*0054*/ 	.short	0x0005
        /*0056*/ 	.short	0x0028
        /*0058*/ 	.byte	0x00, 0xf0, 0x21, 0x00


	//----- nvinfo : EIATTR_KPARAM_INFO
	.align		4
.L_355:
        /*005c*/ 	.byte	0x04, 0x17
        /*005e*/ 	.short	(.L_357 - .L_356)
.L_356:
        /*0060*/ 	.word	0x00000000
        /*0064*/ 	.short	0x0004
        /*0066*/ 	.short	0x0020
        /*0068*/ 	.byte	0x00, 0xf0, 0x21, 0x00


	//----- nvinfo : EIATTR_KPARAM_INFO
	.align		4
.L_357:
        /*006c*/ 	.byte	0x04, 0x17
        /*006e*/ 	.short	(.L_359 - .L_358)
.L_358:
        /*0070*/ 	.word	0x00000000
        /*0074*/ 	.short	0x0003
        /*0076*/ 	.short	0x0018
        /*0078*/ 	.byte	0x00, 0xf0, 0x21, 0x00


	//----- nvinfo : EIATTR_KPARAM_INFO
	.align		4
.L_359:
        /*007c*/ 	.byte	0x04, 0x17
        /*007e*/ 	.short	(.L_361 - .L_360)
.L_360:
        /*0080*/ 	.word	0x00000000
        /*0084*/ 	.short	0x0002
        /*0086*/ 	.short	0x0010
        /*0088*/ 	.byte	0x00, 0xf0, 0x21, 0x00


	//----- nvinfo : EIATTR_KPARAM_INFO
	.align		4
.L_361:
        /*008c*/ 	.byte	0x04, 0x17
        /*008e*/ 	.short	(.L_363 - .L_362)
.L_362:
        /*0090*/ 	.word	0x00000000
        /*0094*/ 	.short	0x0001
        /*0096*/ 	.short	0x0008
        /*0098*/ 	.byte	0x00, 0xf0, 0x21, 0x00


	//----- nvinfo : EIATTR_KPARAM_INFO
	.align		4
.L_363:
        /*009c*/ 	.byte	0x04, 0x17
        /*009e*/ 	.short	(.L_365 - .L_364)
.L_364:
        /*00a0*/ 	.word	0x00000000
        /*00a4*/ 	.short	0x0000
        /*00a6*/ 	.short	0x0000
        /*00a8*/ 	.byte	0x00, 0xf0, 0x21, 0x00


	//----- nvinfo : EIATTR_MAXREG_COUNT
	.align		4
.L_365:
        /*00ac*/ 	.byte	0x03, 0x1b
        /*00ae*/ 	.short	0x00ff


	//----- nvinfo : EIATTR_MERCURY_ISA_VERSION
	.align		4
        /*00b0*/ 	.byte	0x03, 0x5f
        /*00b2*/ 	.short	0x0000


	//----- nvinfo : EIATTR_EXIT_INSTR_OFFSETS
	.align		4
        /*00b4*/ 	.byte	0x04, 0x1c
        /*00b6*/ 	.short	(.L_367 - .L_366)


	//   ....[0]....
.L_366:
        /*00b8*/ 	.word	0x00000050


	//   ....[1]....
        /*00bc*/ 	.word	0x00000250
.L_367:


//--------------------- .nv.info._ZN17fastertransformer15addBiasResidualI6__halfLi1ES1_EEvPT_PKT1_PKS2_S8_S8_PKfSA_ii --------------------------
	.section	.nv.info._ZN17fastertransformer15addBiasResidualI6__halfLi1ES1_EEvPT_PKT1_PKS2_S8_S8_PKfSA_ii,"",@"SHT_CUDA_INFO"
	.sectionflags	@""
	.align	4


	//----- nvinfo : EIATTR_CUDA_API_VERSION
	.align		4
        /*0000*/ 	.byte	0x04, 0x37
        /*0002*/ 	.short	(.L_369 - .L_368)
.L_368:
        /*0004*/ 	.word	0x00000082


	//----- nvinfo : EIATTR_SW2861232_WAR
	.align		4
.L_369:
        /*0008*/ 	.byte	0x01, 0x35
	.zero		2


	//----- nvinfo : EIATTR_PARAM_CBANK
	.align		4
        /*000c*/ 	.byte	0x04, 0x0a
        /*000e*/ 	.short	(.L_371 - .L_370)
	.align		4
.L_370:
        /*0010*/ 	.word	index@(.nv.constant0._ZN17fastertransformer15addBiasResidualI6__halfLi1ES1_EEvPT_PKT1_PKS2_S8_S8_PKfSA_ii)
        /*0014*/ 	.short	0x0160
        /*0016*/ 	.short	0x0040


	//----- nvinfo : EIATTR_CBANK_PARAM_SIZE
	.align		4
.L_371:
        /*0018*/ 	.byte	0x03, 0x19
        /*001a*/ 	.short	0x0040


	//----- nvinfo : EIATTR_KPARAM_INFO
	.align		4
        /*001c*/ 	.byte	0x04, 0x17
        /*001e*/ 	.short	(.L_373 - .L_372)
.L_372:
        /*0020*/ 	.word	0x00000000
        /*0024*/ 	.short	0x0008
        /*0026*/ 	.short	0x003c
        /*0028*/ 	.byte	0x00, 0xf0, 0x11, 0x00


	//----- nvinfo : EIATTR_KPARAM_INFO
	.align		4
.L_373:
        /*002c*/ 	.byte	0x04, 0x17
        /*002e*/ 	.short	(.L_375 - .L_374)
.L_374:
        /*0030*/ 	.word	0x00000000
        /*0034*/ 	.short	0x0007
        /*0036*/ 	.short	0x0038
        /*0038*/ 	.byte	0x00, 0xf0, 0x11, 0x00


	//----- nvinfo : EIATTR_KPARAM_INFO
	.align		4
.L_375:
        /*003c*/ 	.byte	0x04, 0x17
        /*003e*/ 	.short	(.L_377 - .L_376)
.L_376:
        /*0040*/ 	.word	0x00000000
        /*0044*/ 	.short	0x0006
        /*0046*/ 	.short	0x0030
        /*0048*/ 	.byte	0x00, 0xf0, 0x21, 0x00


	//----- nvinfo : EIATTR_KPARAM_INFO
	.align		4
.L_377:
        /*004c*/ 	.byte	0x04, 0x17
        /*004e*/ 	.short	(.L_379 - .L_378)
.L_378:
        /*0050*/ 	.word	0x00000000
        /*0054*/ 	.short	0x0005
        /*0056*/ 	.short	0x0028
        /*0058*/ 	.byte	0x00, 0xf0, 0x21, 0x00


	//----- nvinfo : EIATTR_KPARAM_INFO
	.align		4
.L_379:
        /*005c*/ 	.byte	0x04, 0x17
        /*005e*/ 	.short	(.L_381 - .L_380)
.L_380:
        /*0060*/ 	.word	0x00000000
        /*0064*/ 	.short	0x0004
        /*0066*/ 	.short	0x0020
        /*0068*/ 	.byte	0x00, 0xf0, 0x21, 0x00


	//----- nvinfo : EIATTR_KPARAM_INFO
	.align		4
.L_381:
        /*006c*/ 	.byte	0x04, 0x17
        /*006e*/ 	.short	(.L_383 - .L_382)
.L_382:
        /*0070*/ 	.word	0x00000000
        /*0074*/ 	.short	0x0003
        /*0076*/ 	.short	0x0018
        /*0078*/ 	.byte	0x00, 0xf0, 0x21, 0x00


	//----- nvinfo : EIATTR_KPARAM_INFO
	.align		4
.L_383:
        /*007c*/ 	.byte	0x04, 0x17
        /*007e*/ 	.short	(.L_385 - .L_384)
.L_384:
        /*0080*/ 	.word	0x00000000
        /*0084*/ 	.short	0x0002
        /*0086*/ 	.short	0x0010
        /*0088*/ 	.byte	0x00, 0xf0, 0x21, 0x00


	//----- nvinfo : EIATTR_KPARAM_INFO
	.align		4
.L_385:
        /*008c*/ 	.byte	0x04, 0x17
        /*008e*/ 	.short	(.L_387 - .L_386)
.L_386:
        /*0090*/ 	.word	0x00000000
        /*0094*/ 	.short	0x0001
        /*0096*/ 	.short	0x0008
        /*0098*/ 	.byte	0x00, 0xf0, 0x21, 0x00


	//----- nvinfo : EIATTR_KPARAM_INFO
	.align		4
.L_387:
        /*009c*/ 	.byte	0x04, 0x17
        /*009e*/ 	.short	(.L_389 - .L_388)
.L_388:
        /*00a0*/ 	.word	0x00000000
        /*00a4*/ 	.short	0x0000
        /*00a6*/ 	.short	0x0000
        /*00a8*/ 	.byte	0x00, 0xf0, 0x21, 0x00


	//----- nvinfo : EIATTR_MAXREG_COUNT
	.align		4
.L_389:
        /*00ac*/ 	.byte	0x03, 0x1b
        /*00ae*/ 	.short	0x00ff


	//----- nvinfo : EIATTR_MERCURY_ISA_VERSION
	.align		4
        /*00b0*/ 	.byte	0x03, 0x5f
        /*00b2*/ 	.short	0x0000


	//----- nvinfo : EIATTR_EXIT_INSTR_OFFSETS
	.align		4
        /*00b4*/ 	.byte	0x04, 0x1c
        /*00b6*/ 	.short	(.L_391 - .L_390)


	//   ....[0]....
.L_390:
        /*00b8*/ 	.word	0x00000050


	//   ....[1]....
        /*00bc*/ 	.word	0x00000170
.L_391:


//--------------------- .nv.info._ZN17fastertransformer15addBiasResidualI6__halfLi1EiEEvPT_PKT1_PKS2_S8_S8_PKfSA_ii --------------------------
	.section	.nv.info._ZN17fastertransformer15addBiasResidualI6__halfLi1EiEEvPT_PKT1_PKS2_S8_S8_PKfSA_ii,"",@"SHT_CUDA_INFO"
	.sectionflags	@""
	.align	4


	//----- nvinfo : EIATTR_CUDA_API_VERSION
	.align		4
        /*0000*/ 	.byte	0x04, 0x37
        /*0002*/ 	.short	(.L_393 - .L_392)
.L_392:
        /*0004*/ 	.word	0x00000082


	//----- nvinfo : EIATTR_SW2861232_WAR
	.align		4
.L_393:
        /*0008*/ 	.byte	0x01, 0x35
	.zero		2


	//----- nvinfo : EIATTR_PARAM_CBANK
	.align		4
        /*000c*/ 	.byte	0x04, 0x0a
        /*000e*/ 	.short	(.L_395 - .L_394)
	.align		4
.L_394:
        /*0010*/ 	.word	index@(.nv.constant0._ZN17fastertransformer15addBiasResidualI6__halfLi1EiEEvPT_PKT1_PKS2_S8_S8_PKfSA_ii)
        /*0014*/ 	.short	0x0160
        /*0016*/ 	.short	0x0040


	//----- nvinfo : EIATTR_CBANK_PARAM_SIZE
	.align		4
.L_395:
        /*0018*/ 	.byte	0x03, 0x19
        /*001a*/ 	.short	0x0040


	//----- nvinfo : EIATTR_KPARAM_INFO
	.align		4
        /*001c*/ 	.byte	0x04, 0x17
        /*001e*/ 	.short	(.L_397 - .L_396)
.L_396:
        /*0020*/ 	.word	0x00000000
        /*0024*/ 	.short	0x0008
        /*0026*/ 	.short	0x003c
        /*0028*/ 	.byte	0x00, 0xf0, 0x11, 0x00


	//----- nvinfo : EIATTR_KPARAM_INFO
	.align		4
.L_397:
        /*002c*/ 	.byte	0x04, 0x17
        /*002e*/ 	.short	(.L_399 - .L_398)
.L_398:
        /*0030*/ 	.word	0x00000000
        /*0034*/ 	.short	0x0007
        /*0036*/ 	.short	0x0038
        /*0038*/ 	.byte	0x00, 0xf0, 0x11, 0x00


	//----- nvinfo : EIATTR_KPARAM_INFO
	.align		4
.L_399:
        /*003c*/ 	.byte	0x04, 0x17
        /*003e*/ 	.short	(.L_401 - .L_400)
.L_400:
        /*0040*/ 	.word	0x00000000
        /*0044*/ 	.short	0x0006
        /*0046*/ 	.short	0x0030
        /*0048*/ 	.byte	0x00, 0xf0, 0x21, 0x00


	//----- nvinfo : EIATTR_KPARAM_INFO
	.align		4
.L_401:
        /*004c*/ 	.byte	0x04, 0x17
        /*004e*/ 	.short	(.L_403 - .L_402)
.L_402:
        /*0050*/ 	.word	0x00000000
        /*0054*/ 	.short	0x0005
        /*0056*/ 	.short	0x0028
        /*0058*/ 	.byte	0x00, 0xf0, 0x21, 0x00


	//----- nvinfo : EIATTR_KPARAM_INFO
	.align		4
.L_403:
        /*005c*/ 	.byte	0x04, 0x17
        /*005e*/ 	.short	(.L_405 - .L_404)
.L_404:
        /*0060*/ 	.word	0x00000000
        /*0064*/ 	.short	0x0004
        /*0066*/ 	.short	0x0020
        /*0068*/ 	.byte	0x00, 0xf0, 0x21, 0x00


	//----- nvinfo : EIATTR_KPARAM_INFO
	.align		4
.L_405:
        /*006c*/ 	.byte	0x04, 0x17
        /*006e*/ 	.short	(.L_407 - .L_406)
.L_406:
        /*0070*/ 	.word	0x00000000
        /*0074*/ 	.short	0x0003
        /*0076*/ 	.short	0x0018
        /*0078*/ 	.byte	0x00, 0xf0, 0x21, 0x00


	//----- nvinfo : EIATTR_KPARAM_INFO
	.align		4
.L_407:
        /*007c*/ 	.byte	0x04, 0x17
        /*007e*/ 	.short	(.L_409 - .L_408)
.L_408:
        /*0080*/ 	.word	0x00000000
        /*0084*/ 	.short	0x0002
        /*0086*/ 	.short	0x0010
        /*0088*/ 	.byte	0x00, 0xf0, 0x21, 0x00


	//----- nvinfo : EIATTR_KPARAM_INFO
	.align		4
.L_409:
        /*008c*/ 	.byte	0x04, 0x17
        /*008e*/ 	.short	(.L_411 - .L_410)
.L_410:
        /*0090*/ 	.word	0x00000000
        /*0094*/ 	.short	0x0001
        /*0096*/ 	.short	0x0008
        /*0098*/ 	.byte	0x00, 0xf0, 0x21, 0x00


	//----- nvinfo : EIATTR_KPARAM_INFO
	.align		4
.L_411:
        /*009c*/ 	.byte	0x04, 0x17
        /*009e*/ 	.short	(.L_413 - .L_412)
.L_412:
        /*00a0*/ 	.word	0x00000000
        /*00a4*/ 	.short	0x0000
        /*00a6*/ 	.short	0x0000
        /*00a8*/ 	.byte	0x00, 0xf0, 0x21, 0x00


	//----- nvinfo : EIATTR_MAXREG_COUNT
	.align		4
.L_413:
        /*00ac*/ 	.byte	0x03, 0x1b
        /*00ae*/ 	.short	0x00ff


	//----- nvinfo : EIATTR_MERCURY_ISA_VERSION
	.align		4
        /*00b0*/ 	.byte	0x03, 0x5f
        /*00b2*/ 	.short	0x0000


	//----- nvinfo : EIATTR_EXIT_INSTR_OFFSETS
	.align		4
        /*00b4*/ 	.byte	0x04, 0x1c
        /*00b6*/ 	.short	(.L_415 - .L_414)


	//   ....[0]....
.L_414:
        /*00b8*/ 	.word	0x00000050


	//   ....[1]....
        /*00bc*/ 	.word	0x00000220
.L_415:


//--------------------- .nv.info._ZN17fastertransformer15addBiasResidualIfLi2EfEEvPT_PKT1_PKS1_S7_S7_PKfS9_ii --------------------------
	.section	.nv.info._ZN17fastertransformer15addBiasResidualIfLi2EfEEvPT_PKT1_PKS1_S7_S7_PKfS9_ii,"",@"SHT_CUDA_INFO"
	.sectionflags	@""
	.align	4


	//----- nvinfo : EIATTR_CUDA_API_VERSION
	.align		4
        /*0000*/ 	.byte	0x04, 0x37
        /*0002*/ 	.short	(.L_417 - .L_416)
.L_416:
        /*0004*/ 	.word	0x00000082


	//----- nvinfo : EIATTR_SW2861232_WAR
	.align		4
.L_417:
        /*0008*/ 	.byte	0x01, 0x35
	.zero		2


	//----- nvinfo : EIATTR_PARAM_CBANK
	.align		4
        /*000c*/ 	.byte	0x04, 0x0a
        /*000e*/ 	.short	(.L_419 - .L_418)
	.align		4
.L_418:
        /*0010*/ 	.word	index@(.nv.constant0._ZN17fastertransformer15addBiasResidualIfLi2EfEEvPT_PKT1_PKS1_S7_S7_PKfS9_ii)
        /*0014*/ 	.short	0x0160
        /*0016*/ 	.short	0x0040


	//----- nvinfo : EIATTR_CBANK_PARAM_SIZE
	.align		4
.L_419:
        /*0018*/ 	.byte	0x03, 0x19
        /*001a*/ 	.short	0x0040


	//----- nvinfo : EIATTR_KPARAM_INFO
	.align		4
        /*001c*/ 	.byte	0x04, 0x17
        /*001e*/ 	.short	(.L_421 - .L_420)
.L_420:
        /*0020*/ 	.word	0x00000000
        /*0024*/ 	.short	0x0008
        /*0026*/ 	.short	0x003c
        /*0028*/ 	.byte	0x00, 0xf0, 0x11, 0x00


	//----- nvinfo : EIATTR_KPARAM_INFO
	.align		4
.L_421:
        /*002c*/ 	.byte	0x04, 0x17
        /*002e*/ 	.short	(.L_423 - .L_422)
.L_422:
        /*0030*/ 	.word	0x00000000
        /*0034*/ 	.short	0x0007
        /*0036*/ 	.short	0x0038
        /*0038*/ 	.byte	0x00, 0xf0, 0x11, 0x00


	//----- nvinfo : EIATTR_KPARAM_INFO
	.align		4
.L_423:
        /*003c*/ 	.byte	0x04, 0x17
        /*003e*/ 	.short	(.L_425 - .L_424)
.L_424:
        /*0040*/ 	.word	0x00000000
        /*0044*/ 	.short	0x0006
        /*0046*/ 	.short	0x0030
        /*0048*/ 	.byte	0x00, 0xf0, 0x21, 0x00


	//----- nvinfo : EIATTR_KPARAM_INFO
	.align		4
.L_425:
        /*004c*/ 	.byte	0x04, 0x17
        /*004e*/ 	.short	(.L_427 - .L_426)
.L_426:
        /*0050*/ 	.word	0x00000000
        /*0054*/ 	.short	0x0005
        /*0056*/ 	.short	0x0028
        /*0058*/ 	.byte	0x00, 0xf0, 0x21, 0x00


	//----- nvinfo : EIATTR_KPARAM_INFO
	.align		4
.L_427:
        /*005c*/ 	.byte	0x04, 0x17
        /*005e*/ 	.short	(.L_429 - .L_428)
.L_428:
        /*0060*/ 	.word	0x00000000
        /*0064*/ 	.short	0x0004
        /*0066*/ 	.short	0x0020
        /*0068*/ 	.byte	0x00, 0xf0, 0x21, 0x00


	//----- nvinfo : EIATTR_KPARAM_INFO
	.align		4
.L_429:
        /*006c*/ 	.byte	0x04, 0x17
        /*006e*/ 	.short	(.L_431 - .L_430)
.L_430:
        /*0070*/ 	.word	0x00000000
        /*0074*/ 	.short	0x0003
        /*0076*/ 	.short	0x0018
        /*0078*/ 	.byte	0x00, 0xf0, 0x21, 0x00


	//----- nvinfo : EIATTR_KPARAM_INFO
	.align		4
.L_431:
        /*007c*/ 	.byte	0x04, 0x17
        /*007e*/ 	.short	(.L_433 - .L_432)
.L_432:
        /*0080*/ 	.word	0x00000000
        /*0084*/ 	.short	0x0002
        /*0086*/ 	.short	0x0010
        /*0088*/ 	.byte	0x00, 0xf0, 0x21, 0x00


	//----- nvinfo : EIATTR_KPARAM_INFO
	.align		4
.L_433:
        /*008c*/ 	.byte	0x04, 0x17
        /*008e*/ 	.short	(.L_435 - .L_434)
.L_434:
        /*0090*/ 	.word	0x00000000
        /*0094*/ 	.short	0x0001
        /*0096*/ 	.short	0x0008
        /*0098*/ 	.byte	0x00, 0xf0, 0x21, 0x00


	//----- nvinfo : EIATTR_KPARAM_INFO
	.align		4
.L_435:
        /*009c*/ 	.byte	0x04, 0x17
        /*009e*/ 	.short	(.L_437 - .L_436)
.L_436:
        /*00a0*/ 	.word	0x00000000
        /*00a4*/ 	.short	0x0000
        /*00a6*/ 	.short	0x0000
        /*00a8*/ 	.byte	0x00, 0xf0, 0x21, 0x00


	//----- nvinfo : EIATTR_MAXREG_COUNT
	.align		4
.L_437:
        /*00ac*/ 	.byte	0x03, 0x1b
        /*00ae*/ 	.short	0x00ff


	//----- nvinfo : EIATTR_MERCURY_ISA_VERSION
	.align		4
        /*00b0*/ 	.byte	0x03, 0x5f
        /*00b2*/ 	.short	0x0000


	//----- nvinfo : EIATTR_EXIT_INSTR_OFFSETS
	.align		4
        /*00b4*/ 	.byte	0x04, 0x1c
        /*00b6*/ 	.short	(.L_439 - .L_438)


	//   ....[0]....
.L_438:
        /*00b8*/ 	.word	0x00000050


	//   ....[1]....
        /*00bc*/ 	.word	0x000001a0
.L_439:


//--------------------- .nv.info._ZN17fastertransformer15addBiasResidualIfLi2EiEEvPT_PKT1_PKS1_S7_S7_PKfS9_ii --------------------------
	.section	.nv.info._ZN17fastertransformer15addBiasResidualIfLi2EiEEvPT_PKT1_PKS1_S7_S7_PKfS9_ii,"",@"SHT_CUDA_INFO"
	.sectionflags	@""
	.align	4


	//----- nvinfo : EIATTR_CUDA_API_VERSION
	.align		4
        /*0000*/ 	.byte	0x04, 0x37
        /*0002*/ 	.short	(.L_441 - .L_440)
.L_440:
        /*0004*/ 	.word	0x00000082


	//----- nvinfo : EIATTR_SW2861232_WAR
	.align		4
.L_441:
        /*0008*/ 	.byte	0x01, 0x35
	.zero		2


	//----- nvinfo : EIATTR_PARAM_CBANK
	.align		4
        /*000c*/ 	.byte	0x04, 0x0a
        /*000e*/ 	.short	(.L_443 - .L_442)
	.align		4
.L_442:
        /*0010*/ 	.word	index@(.nv.constant0._ZN17fastertransformer15addBiasResidualIfLi2EiEEvPT_PKT1_PKS1_S7_S7_PKfS9_ii)
        /*0014*/ 	.short	0x0160
        /*0016*/ 	.short	0x0040


	//----- nvinfo : EIATTR_CBANK_PARAM_SIZE
	.align		4
.L_443:
        /*0018*/ 	.byte	0x03, 0x19
        /*001a*/ 	.short	0x0040


	//----- nvinfo : EIATTR_KPARAM_INFO
	.align		4
        /*001c*/ 	.byte	0x04, 0x17
        /*001e*/ 	.short	(.L_445 - .L_444)
.L_444:
        /*0020*/ 	.word	0x00000000
        /*0024*/ 	.short	0x0008
        /*0026*/ 	.short	0x003c
        /*0028*/ 	.byte	0x00, 0xf0, 0x11, 0x00


	//----- nvinfo : EIATTR_KPARAM_INFO
	.align		4
.L_445:
        /*002c*/ 	.byte	0x04, 0x17
        /*002e*/ 	.short	(.L_447 - .L_446)
.L_446:
        /*0030*/ 	.word	0x00000000
        /*0034*/ 	.short	0x0007
        /*0036*/ 	.short	0x0038
        /*0038*/ 	.byte	0x00, 0xf0, 0x11, 0x00


	//----- nvinfo : EIATTR_KPARAM_INFO
	.align		4
.L_447:
        /*003c*/ 	.byte	0x04, 0x17
        /*003e*/ 	.short	(.L_449 - .L_448)
.L_448:
        /*0040*/ 	.word	0x00000000
        /*0044*/ 	.short	0x0006
        /*0046*/ 	.short	0x0030
        /*0048*/ 	.byte	0x00, 0xf0, 0x21, 0x00


	//----- nvinfo : EIATTR_KPARAM_INFO
	.align		4
.L_449:
        /*004c*/ 	.byte	0x04, 0x17
        /*004e*/ 	.short	(.L_451 - .L_450)
.L_450:
        /*0050*/ 	.word	0x00000000
        /*0054*/ 	.short	0x0005
        /*0056*/ 	.short	0x0028
        /*0058*/ 	.byte	0x00, 0xf0, 0x21, 0x00


	//----- nvinfo : EIATTR_KPARAM_INFO
	.align		4
.L_451:
        /*005c*/ 	.byte	0x04, 0x17
        /*005e*/ 	.short	(.L_453 - .L_452)
.L_452:
        /*0060*/ 	.word	0x00000000
        /*0064*/ 	.short	0x0004
        /*0066*/ 	.short	0x0020
        /*0068*/ 	.byte	0x00, 0xf0, 0x21, 0x00


	//----- nvinfo : EIATTR_KPARAM_INFO
	.align		4
.L_453:
        /*006c*/ 	.byte	0x04, 0x17
        /*006e*/ 	.short	(.L_455 - .L_454)
.L_454:
        /*0070*/ 	.word	0x00000000
        /*0074*/ 	.short	0x0003
        /*0076*/ 	.short	0x0018
        /*0078*/ 	.byte	0x00, 0xf0, 0x21, 0x00


	//----- nvinfo : EIATTR_KPARAM_INFO
	.align		4
.L_455:
        /*007c*/ 	.byte	0x04, 0x17
        /*007e*/ 	.short	(.L_457 - .L_456)
.L_456:
        /*0080*/ 	.word	0x00000000
        /*0084*/ 	.short	0x0002
        /*0086*/ 	.short	0x0010
        /*0088*/ 	.byte	0x00, 0xf0, 0x21, 0x00


	//----- nvinfo : EIATTR_KPARAM_INFO
	.align		4
.L_457:
        /*008c*/ 	.byte	0x04, 0x17
        /*008e*/ 	.short	(.L_459 - .L_458)
.L_458:
        /*0090*/ 	.word	0x00000000
        /*0094*/ 	.short	0x0001
        /*0096*/ 	.short	0x0008
        /*0098*/ 	.byte	0x00, 0xf0, 0x21, 0x00


	//----- nvinfo : EIATTR_KPARAM_INFO
	.align		4
.L_459:
        /*009c*/ 	.byte	0x04, 0x17
        /*009e*/ 	.short	(.L_461 - .L_460)
.L_460:
        /*00a0*/ 	.word	0x00000000
        /*00a4*/ 	.short	0x0000
        /*00a6*/ 	.short	0x0000
        /*00a8*/ 	.byte	0x00, 0xf0, 0x21, 0x00


	//----- nvinfo : EIATTR_MAXREG_COUNT
	.align		4
.L_461:
        /*00ac*/ 	.byte	0x03, 0x1b
        /*00ae*/ 	.short	0x00ff


	//----- nvinfo : EIATTR_MERCURY_ISA_VERSION
	.align		4
        /*00b0*/ 	.byte	0x03, 0x5f
        /*00b2*/ 	.short	0x0000


	//----- nvinfo : EIATTR_EXIT_INSTR_OFFSETS
	.align		4
        /*00b4*/ 	.byte	0x04, 0x1c
        /*00b6*/ 	.short	(.L_463 - .L_462)


	//   ....[0]....
.L_462:
        /*00b8*/ 	.word	0x00000050


	//   ....[1]....
        /*00bc*/ 	.word	0x00000220
.L_463:


//--------------------- .nv.info._ZN17fastertransformer15addBiasResidualIfLi1EfEEvPT_PKT1_PKS1_S7_S7_PKfS9_ii --------------------------
	.section	.nv.info._ZN17fastertransformer15addBiasResidualIfLi1EfEEvPT_PKT1_PKS1_S7_S7_PKfS9_ii,"",@"SHT_CUDA_INFO"
	.sectionflags	@""
	.align	4


	//----- nvinfo : EIATTR_CUDA_API_VERSION
	.align		4
        /*0000*/ 	.byte	0x04, 0x37
        /*0002*/ 	.short	(.L_465 - .L_464)
.L_464:
        /*0004*/ 	.word	0x00000082


	//----- nvinfo : EIATTR_SW2861232_WAR
	.align		4
.L_465:
        /*0008*/ 	.byte	0x01, 0x35
	.zero		2


	//----- nvinfo : EIATTR_PARAM_CBANK
	.align		4
        /*000c*/ 	.byte	0x04, 0x0a
        /*000e*/ 	.short	(.L_467 - .L_466)
	.align		4
.L_466:
        /*0010*/ 	.word	index@(.nv.constant0._ZN17fastertransformer15addBiasResidualIfLi1EfEEvPT_PKT1_PKS1_S7_S7_PKfS9_ii)
        /*0014*/ 	.short	0x0160
        /*0016*/ 	.short	0x0040


	//----- nvinfo : EIATTR_CBANK_PARAM_SIZE
	.align		4
.L_467:
        /*0018*/ 	.byte	0x03, 0x19
        /*001a*/ 	.short	0x0040


	//----- nvinfo : EIATTR_KPARAM_INFO
	.align		4
        /*001c*/ 	.byte	0x04, 0x17
        /*001e*/ 	.short	(.L_469 - .L_468)
.L_468:
        /*0020*/ 	.word	0x00000000
        /*0024*/ 	.short	0x0008
        /*0026*/ 	.short	0x003c
        /*0028*/ 	.byte	0x00, 0xf0, 0x11, 0x00


	//----- nvinfo : EIATTR_KPARAM_INFO
	.align		4
.L_469:
        /*002c*/ 	.byte	0x04, 0x17
        /*002e*/ 	.short	(.L_471 - .L_470)
.L_470:
        /*0030*/ 	.word	0x00000000
        /*0034*/ 	.short	0x0007
        /*0036*/ 	.short	0x0038
        /*0038*/ 	.byte	0x00, 0xf0, 0x11, 0x00


	//----- nvinfo : EIATTR_KPARAM_INFO
	.align		4
.L_471:
        /*003c*/ 	.byte	0x04, 0x17
        /*003e*/ 	.short	(.L_473 - .L_472)
.L_472:
        /*0040*/ 	.word	0x00000000
        /*0044*/ 	.short	0x0006
        /*0046*/ 	.short	0x0030
        /*0048*/ 	.byte	0x00, 0xf0, 0x21, 0x00


	//----- nvinfo : EIATTR_KPARAM_INFO
	.align		4
.L_473:
        /*004c*/ 	.byte	0x04, 0x17
        /*004e*/ 	.short	(.L_475 - .L_474)
.L_474:
        /*0050*/ 	.word	0x00000000
        /*0054*/ 	.short	0x0005
        /*0056*/ 	.short	0x0028
        /*0058*/ 	.byte	0x00, 0xf0, 0x21, 0x00


	//----- nvinfo : EIATTR_KPARAM_INFO
	.align		4
.L_475:
        /*005c*/ 	.byte	0x04, 0x17
        /*005e*/ 	.short	(.L_477 - .L_476)
.L_476:
        /*0060*/ 	.word	0x00000000
        /*0064*/ 	.short	0x0004
        /*0066*/ 	.short	0x0020
        /*0068*/ 	.byte	0x00, 0xf0, 0x21, 0x00


	//----- nvinfo : EIATTR_KPARAM_INFO
	.align		4
.L_477:
        /*006c*/ 	.byte	0x04, 0x17
        /*006e*/ 	.short	(.L_479 - .L_478)
.L_478:
        /*0070*/ 	.word	0x00000000
        /*0074*/ 	.short	0x0003
        /*0076*/ 	.short	0x0018
        /*0078*/ 	.byte	0x00, 0xf0, 0x21, 0x00


	//----- nvinfo : EIATTR_KPARAM_INFO
	.align		4
.L_479:
        /*007c*/ 	.byte	0x04, 0x17
        /*007e*/ 	.short	(.L_481 - .L_480)
.L_480:
        /*0080*/ 	.word	0x00000000
        /*0084*/ 	.short	0x0002
        /*0086*/ 	.short	0x0010
        /*0088*/ 	.byte	0x00, 0xf0, 0x21, 0x00


	//----- nvinfo : EIATTR_KPARAM_INFO
	.align		4
.L_481:
        /*008c*/ 	.byte	0x04, 0x17
        /*008e*/ 	.short	(.L_483 - .L_482)
.L_482:
        /*0090*/ 	.word	0x00000000
        /*0094*/ 	.short	0x0001
        /*0096*/ 	.short	0x0008
        /*0098*/ 	.byte	0x00, 0xf0, 0x21, 0x00


	//----- nvinfo : EIATTR_KPARAM_INFO
	.align		4
.L_483:
        /*009c*/ 	.byte	0x04, 0x17
        /*009e*/ 	.short	(.L_485 - .L_484)
.L_484:
        /*00a0*/ 	.word	0x00000000
        /*00a4*/ 	.short	0x0000
        /*00a6*/ 	.short	0x0000
        /*00a8*/ 	.byte	0x00, 0xf0, 0x21, 0x00


	//----- nvinfo : EIATTR_MAXREG_COUNT
	.align		4
.L_485:
        /*00ac*/ 	.byte	0x03, 0x1b
        /*00ae*/ 	.short	0x00ff


	//----- nvinfo : EIATTR_MERCURY_ISA_VERSION
	.align		4
        /*00b0*/ 	.byte	0x03, 0x5f
        /*00b2*/ 	.short	0x0000


	//----- nvinfo : EIATTR_EXIT_INSTR_OFFSETS
	.align		4
        /*00b4*/ 	.byte	0x04, 0x1c
        /*00b6*/ 	.short	(.L_487 - .L_486)


	//   ....[0]....
.L_486:
        /*00b8*/ 	.word	0x00000050


	//   ....[1]....
        /*00bc*/ 	.word	0x00000170
.L_487:


//--------------------- .nv.info._ZN17fastertransformer15addBiasResidualIfLi1EiEEvPT_PKT1_PKS1_S7_S7_PKfS9_ii --------------------------
	.section	.nv.info._ZN17fastertransformer15addBiasResidualIfLi1EiEEvPT_PKT1_PKS1_S7_S7_PKfS9_ii,"",@"SHT_CUDA_INFO"
	.sectionflags	@""
	.align	4


	//----- nvinfo : EIATTR_CUDA_API_VERSION
	.align		4
        /*0000*/ 	.byte	0x04, 0x37
        /*0002*/ 	.short	(.L_489 - .L_488)
.L_488:
        /*0004*/ 	.word	0x00000082


	//----- nvinfo : EIATTR_SW2861232_WAR
	.align		4
.L_489:
        /*0008*/ 	.byte	0x01, 0x35
	.zero		2


	//----- nvinfo : EIATTR_PARAM_CBANK
	.align		4
        /*000c*/ 	.byte	0x04, 0x0a
        /*000e*/ 	.short	(.L_491 - .L_490)
	.align		4
.L_490:
        /*0010*/ 	.word	index@(.nv.constant0._ZN17fastertransformer15addBiasResidualIfLi1EiEEvPT_PKT1_PKS1_S7_S7_PKfS9_ii)
        /*0014*/ 	.short	0x0160
        /*0016*/ 	.short	0x0040


	//----- nvinfo : EIATTR_CBANK_PARAM_SIZE
	.align		4
.L_491:
        /*0018*/ 	.byte	0x03, 0x19
        /*001a*/ 	.short	0x0040


	//----- nvinfo : EIATTR_KPARAM_INFO
	.align		4
        /*001c*/ 	.byte	0x04, 0x17
        /*001e*/ 	.short	(.L_493 - .L_492)
.L_492:
        /*0020*/ 	.word	0x00000000
        /*0024*/ 	.short	0x0008
        /*0026*/ 	.short	0x003c
        /*0028*/ 	.byte	0x00, 0xf0, 0x11, 0x00


	//----- nvinfo : EIATTR_KPARAM_INFO
	.align		4
.L_493:
        /*002c*/ 	.byte	0x04, 0x17
        /*002e*/ 	.short	(.L_495 - .L_494)
.L_494:
        /*0030*/ 	.word	0x00000000
        /*0034*/ 	.short	0x0007
        /*0036*/ 	.short	0x0038
        /*0038*/ 	.byte	0x00, 0xf0, 0x11, 0x00


	//----- nvinfo : EIATTR_KPARAM_INFO
	.align		4
.L_495:
        /*003c*/ 	.byte	0x04, 0x17
        /*003e*/ 	.short	(.L_497 - .L_496)
.L_496:
        /*0040*/ 	.word	0x00000000
        /*0044*/ 	.short	0x0006
        /*0046*/ 	.short	0x0030
        /*0048*/ 	.byte	0x00, 0xf0, 0x21, 0x00


	//----- nvinfo : EIATTR_KPARAM_INFO
	.align		4
.L_497:
        /*004c*/ 	.byte	0x04, 0x17
        /*004e*/ 	.short	(.L_499 - .L_498)
.L_498:
        /*0050*/ 	.word	0x00000000
        /*0054*/ 	.short	0x0005
        /*0056*/ 	.short	0x0028
        /*0058*/ 	.byte	0x00, 0xf0, 0x21, 0x00


	//----- nvinfo : EIATTR_KPARAM_INFO
	.align		4
.L_499:
        /*005c*/ 	.byte	0x04, 0x17
        /*005e*/ 	.short	(.L_501 - .L_500)
.L_500:
        /*0060*/ 	.word	0x00000000
        /*0064*/ 	.short	0x0004
        /*0066*/ 	.short	0x0020
        /*0068*/ 	.byte	0x00, 0xf0, 0x21, 0x00


	//----- nvinfo : EIATTR_KPARAM_INFO
	.align		4
.L_501:
        /*006c*/ 	.byte	0x04, 0x17
        /*006e*/ 	.short	(.L_503 - .L_502)
.L_502:
        /*0070*/ 	.word	0x00000000
        /*0074*/ 	.short	0x0003
        /*0076*/ 	.short	0x0018
        /*0078*/ 	.byte	0x00, 0xf0, 0x21, 0x00


	//----- nvinfo : EIATTR_KPARAM_INFO
	.align		4
.L_503:
        /*007c*/ 	.byte	0x04, 0x17
        /*007e*/ 	.short	(.L_505 - .L_504)
.L_504:
        /*0080*/ 	.word	0x00000000
        /*0084*/ 	.short	0x0002
        /*0086*/ 	.short	0x0010
        /*0088*/ 	.byte	0x00, 0xf0, 0x21, 0x00


	//----- nvinfo : EIATTR_KPARAM_INFO
	.align		4
.L_505:
        /*008c*/ 	.byte	0x04, 0x17
        /*008e*/ 	.short	(.L_507 - .L_506)
.L_506:
        /*0090*/ 	.word	0x00000000
        /*0094*/ 	.short	0x0001
        /*0096*/ 	.short	0x0008
        /*0098*/ 	.byte	0x00, 0xf0, 0x21, 0x00


	//----- nvinfo : EIATTR_KPARAM_INFO
	.align		4
.L_507:
        /*009c*/ 	.byte	0x04, 0x17
        /*009e*/ 	.short	(.L_509 - .L_508)
.L_508:
        /*00a0*/ 	.word	0x00000000
        /*00a4*/ 	.short	0x0000
        /*00a6*/ 	.short	0x0000
        /*00a8*/ 	.byte	0x00, 0xf0, 0x21, 0x00


	//----- nvinfo : EIATTR_MAXREG_COUNT
	.align		4
.L_509:
        /*00ac*/ 	.byte	0x03, 0x1b
        /*00ae*/ 	.short	0x00ff


	//----- nvinfo : EIATTR_MERCURY_ISA_VERSION
	.align		4
        /*00b0*/ 	.byte	0x03, 0x5f
        /*00b2*/ 	.short	0x0000


	//----- nvinfo : EIATTR_EXIT_INSTR_OFFSETS
	.align		4
        /*00b4*/ 	.byte	0x04, 0x1c
        /*00b6*/ 	.short	(.L_511 - .L_510)


	//   ....[0]....
.L_510:
        /*00b8*/ 	.word	0x00000050


	//   ....[1]....
        /*00bc*/ 	.word	0x000001f0
.L_511:


//--------------------- .nv.info._ZN17fastertransformer37add_bias_input_COL32_int32I_DataTypeOINS_5half4EEEvPT_PKiPKS2_S7_iiPKfS9_i --------------------------
	.section	.nv.info._ZN17fastertransformer37add_bias_input_COL32_int32I_DataTypeOINS_5half4EEEvPT_PKiPKS2_S7_iiPKfS9_i,"",@"SHT_CUDA_INFO"
	.sectionflags	@""
	.align	4


	//----- nvinfo : EIATTR_CUDA_API_VERSION
	.align		4
        /*0000*/ 	.byte	0x04, 0x37
        /*0002*/ 	.short	(.L_513 - .L_512)
.L_512:
        /*0004*/ 	.word	0x00000082


	//----- nvinfo : EIATTR_SW2861232_WAR
	.align		4
.L_513:
        /*0008*/ 	.byte	0x01, 0x35
	.zero		2


	//----- nvinfo : EIATTR_PARAM_CBANK
	.align		4
        /*000c*/ 	.byte	0x04, 0x0a
        /*000e*/ 	.short	(.L_515 - .L_514)
	.align		4
.L_514:
        /*0010*/ 	.word	index@(.nv.constant0._ZN17fastertransformer37add_bias_input_COL32_int32I_DataTypeOINS_5half4EEEvPT_PKiPKS2_S7_iiPKfS9_i)
        /*0014*/ 	.short	0x0160
        /*0016*/ 	.short	0x003c


	//----- nvinfo : EIATTR_CBANK_PARAM_SIZE
	.align		4
.L_515:
        /*0018*/ 	.byte	0x03, 0x19
        /*001a*/ 	.short	0x003c


	//----- nvinfo : EIATTR_KPARAM_INFO
	.align		4
        /*001c*/ 	.byte	0x04, 0x17
        /*001e*/ 	.short	(.L_517 - .L_516)
.L_516:
        /*0020*/ 	.word	0x00000000
        /*0024*/ 	.short	0x0008
        /*0026*/ 	.short	0x0038
        /*0028*/ 	.byte	0x00, 0xf0, 0x11, 0x00


	//----- nvinfo : EIATTR_KPARAM_INFO
	.align		4
.L_517:
        /*002c*/ 	.byte	0x04, 0x17
        /*002e*/ 	.short	(.L_519 - .L_518)
.L_518:
        /*0030*/ 	.word	0x00000000
        /*0034*/ 	.short	0x0007
        /*0036*/ 	.short	0x0030
        /*0038*/ 	.byte	0x00, 0xf0, 0x21, 0x00


	//----- nvinfo : EIATTR_KPARAM_INFO
	.align		4
.L_519:
        /*003c*/ 	.byte	0x04, 0x17
        /*003e*/ 	.short	(.L_521 - .L_520)
.L_520:
        /*0040*/ 	.word	0x00000000
        /*0044*/ 	.short	0x0006
        /*0046*/ 	.short	0x0028
        /*0048*/ 	.byte	0x00, 0xf0, 0x21, 0x00


	//----- nvinfo : EIATTR_KPARAM_INFO
	.align		4
.L_521:
        /*004c*/ 	.byte	0x04, 0x17
        /*004e*/ 	.short	(.L_523 - .L_522)
.L_522:
        /*0050*/ 	.word	0x00000000
        /*0054*/ 	.short	0x0005
        /*0056*/ 	.short	0x0024
        /*0058*/ 	.byte	0x00, 0xf0, 0x11, 0x00


	//----- nvinfo : EIATTR_KPARAM_INFO
	.align		4
.L_523:
        /*005c*/ 	.byte	0x04, 0x17
        /*005e*/ 	.short	(.L_525 - .L_524)
.L_524:
        /*0060*/ 	.word	0x00000000
        /*0064*/ 	.short	0x0004
        /*0066*/ 	.short	0x0020
        /*0068*/ 	.byte	0x00, 0xf0, 0x11, 0x00


	//----- nvinfo : EIATTR_KPARAM_INFO
	.align		4
.L_525:
        /*006c*/ 	.byte	0x04, 0x17
        /*006e*/ 	.short	(.L_527 - .L_526)
.L_526:
        /*0070*/ 	.word	0x00000000
        /*0074*/ 	.short	0x0003
        /*0076*/ 	.short	0x0018
        /*0078*/ 	.byte	0x00, 0xf0, 0x21, 0x00


	//----- nvinfo : EIATTR_KPARAM_INFO
	.align		4
.L_527:
        /*007c*/ 	.byte	0x04, 0x17
        /*007e*/ 	.short	(.L_529 - .L_528)
.L_528:
        /*0080*/ 	.word	0x00000000
        /*0084*/ 	.short	0x0002
        /*0086*/ 	.short	0x0010
        /*0088*/ 	.byte	0x00, 0xf0, 0x21, 0x00


	//----- nvinfo : EIATTR_KPARAM_INFO
	.align		4
.L_529:
        /*008c*/ 	.byte	0x04, 0x17
        /*008e*/ 	.short	(.L_531 - .L_530)
.L_530:
        /*0090*/ 	.word	0x00000000
        /*0094*/ 	.short	0x0001
        /*0096*/ 	.short	0x0008
        /*0098*/ 	.byte	0x00, 0xf0, 0x21, 0x00


	//----- nvinfo : EIATTR_KPARAM_INFO
	.align		4
.L_531:
        /*009c*/ 	.byte	0x04, 0x17
        /*009e*/ 	.short	(.L_533 - .L_532)
.L_532:
        /*00a0*/ 	.word	0x00000000
        /*00a4*/ 	.short	0x0000
        /*00a6*/ 	.short	0x0000
        /*00a8*/ 	.byte	0x00, 0xf0, 0x21, 0x00


	//----- nvinfo : EIATTR_MAXREG_COUNT
	.align		4
.L_533:
        /*00ac*/ 	.byte	0x03, 0x1b
        /*00ae*/ 	.short	0x00ff


	//----- nvinfo : EIATTR_MERCURY_ISA_VERSION
	.align		4
        /*00b0*/ 	.byte	0x03, 0x5f
        /*00b2*/ 	.short	0x0000


	//----- nvinfo : EIATTR_EXIT_INSTR_OFFSETS
	.align		4
        /*00b4*/ 	.byte	0x04, 0x1c
        /*00b6*/ 	.short	(.L_535 - .L_534)


	//   ....[0]....
.L_534:
        /*00b8*/ 	.word	0x00000430
.L_535:


//--------------------- .nv.info._ZN17fastertransformer36add_bias_input_COL32_int8I_DataTypeOINS_5half4EEEvPT_PKaPKS2_S7_iiPKf --------------------------
	.section	.nv.info._ZN17fastertransformer36add_bias_input_COL32_int8I_DataTypeOINS_5half4EEEvPT_PKaPKS2_S7_iiPKf,"",@"SHT_CUDA_INFO"
	.sectionflags	@""
	.align	4


	//----- nvinfo : EIATTR_CUDA_API_VERSION
	.align		4
        /*0000*/ 	.byte	0x04, 0x37
        /*0002*/ 	.short	(.L_537 - .L_536)
.L_536:
        /*0004*/ 	.word	0x00000082


	//----- nvinfo : EIATTR_SW2861232_WAR
	.align		4
.L_537:
        /*0008*/ 	.byte	0x01, 0x35
	.zero		2


	//----- nvinfo : EIATTR_PARAM_CBANK
	.align		4
        /*000c*/ 	.byte	0x04, 0x0a
        /*000e*/ 	.short	(.L_539 - .L_538)
	.align		4
.L_538:
        /*0010*/ 	.word	index@(.nv.constant0._ZN17fastertransformer36add_bias_input_COL32_int8I_DataTypeOINS_5half4EEEvPT_PKaPKS2_S7_iiPKf)
        /*0014*/ 	.short	0x0160
        /*0016*/ 	.short	0x0030


	//----- nvinfo : EIATTR_CBANK_PARAM_SIZE
	.align		4
.L_539:
        /*0018*/ 	.byte	0x03, 0x19
        /*001a*/ 	.short	0x0030


	//----- nvinfo : EIATTR_KPARAM_INFO
	.align		4
        /*001c*/ 	.byte	0x04, 0x17
        /*001e*/ 	.short	(.L_541 - .L_540)
.L_540:
        /*0020*/ 	.word	0x00000000
        /*0024*/ 	.short	0x0006
        /*0026*/ 	.short	0x0028
        /*0028*/ 	.byte	0x00, 0xf0, 0x21, 0x00


	//----- nvinfo : EIATTR_KPARAM_INFO
	.align		4
.L_541:
        /*002c*/ 	.byte	0x04, 0x17
        /*002e*/ 	.short	(.L_543 - .L_542)
.L_542:
        /*0030*/ 	.word	0x00000000
        /*0034*/ 	.short	0x0005
        /*0036*/ 	.short	0x0024
        /*0038*/ 	.byte	0x00, 0xf0, 0x11, 0x00


	//----- nvinfo : EIATTR_KPARAM_INFO
	.align		4
.L_543:
        /*003c*/ 	.byte	0x04, 0x17
        /*003e*/ 	.short	(.L_545 - .L_544)
.L_544:
        /*0040*/ 	.word	0x00000000
        /*0044*/ 	.short	0x0004
        /*0046*/ 	.short	0x0020
        /*0048*/ 	.byte	0x00, 0xf0, 0x11, 0x00


	//----- nvinfo : EIATTR_KPARAM_INFO
	.align		4
.L_545:
        /*004c*/ 	.byte	0x04, 0x17
        /*004e*/ 	.short	(.L_547 - .L_546)
.L_546:
        /*0050*/ 	.word	0x00000000
        /*0054*/ 	.short	0x0003
        /*0056*/ 	.short	0x0018
        /*0058*/ 	.byte	0x00, 0xf0, 0x21, 0x00


	//----- nvinfo : EIATTR_KPARAM_INFO
	.align		4
.L_547:
        /*005c*/ 	.byte	0x04, 0x17
        /*005e*/ 	.short	(.L_549 - .L_548)
.L_548:
        /*0060*/ 	.word	0x00000000
        /*0064*/ 	.short	0x0002
        /*0066*/ 	.short	0x0010
        /*0068*/ 	.byte	0x00, 0xf0, 0x21, 0x00


	//----- nvinfo : EIATTR_KPARAM_INFO
	.align		4
.L_549:
        /*006c*/ 	.byte	0x04, 0x17
        /*006e*/ 	.short	(.L_551 - .L_550)
.L_550:
        /*0070*/ 	.word	0x00000000
        /*0074*/ 	.short	0x0001
        /*0076*/ 	.short	0x0008
        /*0078*/ 	.byte	0x00, 0xf0, 0x21, 0x00


	//----- nvinfo : EIATTR_KPARAM_INFO
	.align		4
.L_551:
        /*007c*/ 	.byte	0x04, 0x17
        /*007e*/ 	.short	(.L_553 - .L_552)
.L_552:
        /*0080*/ 	.word	0x00000000
        /*0084*/ 	.short	0x0000
        /*0086*/ 	.short	0x0000
        /*0088*/ 	.byte	0x00, 0xf0, 0x21, 0x00


	//----- nvinfo : EIATTR_MAXREG_COUNT
	.align		4
.L_553:
        /*008c*/ 	.byte	0x03, 0x1b
        /*008e*/ 	.short	0x00ff


	//----- nvinfo : EIATTR_MERCURY_ISA_VERSION
	.align		4
        /*0090*/ 	.byte	0x03, 0x5f
        /*0092*/ 	.short	0x0000


	//----- nvinfo : EIATTR_EXIT_INSTR_OFFSETS
	.align		4
        /*0094*/ 	.byte	0x04, 0x1c
        /*0096*/ 	.short	(.L_555 - .L_554)


	//   ....[0]....
.L_554:
        /*0098*/ 	.word	0x000000a0


	//   ....[1]....
        /*009c*/ 	.word	0x00000380
.L_555:


//--------------------- .nv.callgraph             --------------------------
	.section	.nv.callgraph,"",@"SHT_CUDA_CALLGRAPH"
	.align	4
	.sectionentsize	8
	.align		4
        /*0000*/ 	.word	0x00000000
	.align		4
        /*0004*/ 	.word	0xffffffff
	.align		4
        /*0008*/ 	.word	0x00000000
	.align		4
        /*000c*/ 	.word	0xfffffffe
	.align		4
        /*0010*/ 	.word	0x00000000
	.align		4
        /*0014*/ 	.word	0xfffffffd
	.align		4
        /*0018*/ 	.word	0x00000000
	.align		4
        /*001c*/ 	.word	0xfffffffc


//--------------------- .nv.rel.action            --------------------------
	.section	.nv.rel.action,"",@"SHT_CUDA_RELOCINFO"
	.align	8
	.sectionentsize	8
        /*0000*/ 	.byte	0x73, 0x00, 0x00, 0x00, 0x00, 0x00, 0x00, 0x00, 0x00, 0x00, 0x00, 0x11, 0x25, 0x00, 0x05, 0x36


//--------------------- .nv.constant0._ZN17fastertransformer37add_bias_input_COL32_int32I_DataTypeOI6__halfEEvPT_PKiPKS2_S7_iiPKfS9_i --------------------------
	.section	.nv.constant0._ZN17fastertransformer37add_bias_input_COL32_int32I_DataTypeOI6__halfEEvPT_PKiPKS2_S7_iiPKfS9_i,"a",@progbits
	.sectionflags	@""
	.align	4
.nv.constant0._ZN17fastertransformer37add_bias_input_COL32_int32I_DataTypeOI6__halfEEvPT_PKiPKS2_S7_iiPKfS9_i:
	.zero		412


//--------------------- .nv.constant0._ZN17fastertransformer37add_bias_input_COL32_int32I_DataTypeOIfEEvPT_PKiPKS1_S6_iiPKfS8_i --------------------------
	.section	.nv.constant0._ZN17fastertransformer37add_bias_input_COL32_int32I_DataTypeOIfEEvPT_PKiPKS1_S6_iiPKfS8_i,"a",@progbits
	.sectionflags	@""
	.align	4
.nv.constant0._ZN17fastertransformer37add_bias_input_COL32_int32I_DataTypeOIfEEvPT_PKiPKS1_S6_iiPKfS8_i:
	.zero		412


//--------------------- .nv.constant0._ZN17fastertransformer36add_bias_input_COL32_int8I_DataTypeOI6__halfEEvPT_PKaPKS2_S7_iiPKf --------------------------
	.section	.nv.constant0._ZN17fastertransformer36add_bias_input_COL32_int8I_DataTypeOI6__halfEEvPT_PKaPKS2_S7_iiPKf,"a",@progbits
	.sectionflags	@""
	.align	4
.nv.constant0._ZN17fastertransformer36add_bias_input_COL32_int8I_DataTypeOI6__halfEEvPT_PKaPKS2_S7_iiPKf:
	.zero		400


//--------------------- .nv.constant0._ZN17fastertransformer36add_bias_input_COL32_int8I_DataTypeOIfEEvPT_PKaPKS1_S6_iiPKf --------------------------
	.section	.nv.constant0._ZN17fastertransformer36add_bias_input_COL32_int8I_DataTypeOIfEEvPT_PKaPKS1_S6_iiPKf,"a",@progbits
	.sectionflags	@""
	.align	4
.nv.constant0._ZN17fastertransformer36add_bias_input_COL32_int8I_DataTypeOIfEEvPT_PKaPKS1_S6_iiPKf:
	.zero		400


//--------------------- .nv.constant0._ZN17fastertransformer13T5addResidualI6__halfEEvPT_PKS2_ii --------------------------
	.section	.nv.constant0._ZN17fastertransformer13T5addResidualI6__halfEEvPT_PKS2_ii,"a",@progbits
	.sectionflags	@""
	.align	4
.nv.constant0._ZN17fastertransformer13T5addResidualI6__halfEEvPT_PKS2_ii:
	.zero		376


//--------------------- .nv.constant0._ZN17fastertransformer13T5addResidualIfEEvPT_PKS1_ii --------------------------
	.section	.nv.constant0._ZN17fastertransformer13T5addResidualIfEEvPT_PKS1_ii,"a",@progbits
	.sectionflags	@""
	.align	4
.nv.constant0._ZN17fastertransformer13T5addResidualIfEEvPT_PKS1_ii:
	.zero		376


//--------------------- .nv.constant0._ZN17fastertransformer27addBiasAttentionFfnResidualI6__halfEEvPT_PKS2_S5_S5_S5_iii --------------------------
	.section	.nv.constant0._ZN17fastertransformer27addBiasAttentionFfnResidualI6__halfEEvPT_PKS2_S5_S5_S5_iii,"a",@progbits
	.sectionflags	@""
	.align	4
.nv.constant0._ZN17fastertransformer27addBiasAttentionFfnResidualI6__halfEEvPT_PKS2_S5_S5_S5_iii:
	.zero		404


//--------------------- .nv.constant0._ZN17fastertransformer27addBiasAttentionFfnResidualI6__halfEEvPT_PKS2_S5_S5_iii --------------------------
	.section	.nv.constant0._ZN17fastertransformer27addBiasAttentionFfnResidualI6__halfEEvPT_PKS2_S5_S5_iii,"a",@progbits
	.sectionflags	@""
	.align	4
.nv.constant0._ZN17fastertransformer27addBiasAttentionFfnResidualI6__halfEEvPT_PKS2_S5_S5_iii:
	.zero		396


//--------------------- .nv.constant0._ZN17fastertransformer27addBiasAttentionFfnResidualIfEEvPT_PKS1_S4_S4_S4_iii --------------------------
	.section	.nv.constant0._ZN17fastertransformer27addBiasAttentionFfnResidualIfEEvPT_PKS1_S4_S4_S4_iii,"a",@progbits
	.sectionflags	@""
	.align	4
.nv.constant0._ZN17fastertransformer27addBiasAttentionFfnResidualIfEEvPT_PKS1_S4_S4_S4_iii:
	.zero		404


//--------------------- .nv.constant0._ZN17fastertransformer27addBiasAttentionFfnResidualIfEEvPT_PKS1_S4_S4_iii --------------------------
	.section	.nv.constant0._ZN17fastertransformer27addBiasAttentionFfnResidualIfEEvPT_PKS1_S4_S4_iii,"a",@progbits
	.sectionflags	@""
	.align	4
.nv.constant0._ZN17fastertransformer27addBiasAttentionFfnResidualIfEEvPT_PKS1_S4_S4_iii:
	.zero		396


//--------------------- .nv.constant0._ZN17fastertransformer15addBiasResidualI6__halfLi2ES1_EEvPT_PKT1_PKS2_S8_S8_PKfSA_ii --------------------------
	.section	.nv.constant0._ZN17fastertransformer15addBiasResidualI6__halfLi2ES1_EEvPT_PKT1_PKS2_S8_S8_PKfSA_ii,"a",@progbits
	.sectionflags	@""
	.align	4
.nv.constant0._ZN17fastertransformer15addBiasResidualI6__halfLi2ES1_EEvPT_PKT1_PKS2_S8_S8_PKfSA_ii:
	.zero		416


//--------------------- .nv.constant0._ZN17fastertransformer15addBiasResidualI6__halfLi2EiEEvPT_PKT1_PKS2_S8_S8_PKfSA_ii --------------------------
	.section	.nv.constant0._ZN17fastertransformer15addBiasResidualI6__halfLi2EiEEvPT_PKT1_PKS2_S8_S8_PKfSA_ii,"a",@progbits
	.sectionflags	@""
	.align	4
.nv.constant0._ZN17fastertransformer15addBiasResidualI6__halfLi2EiEEvPT_PKT1_PKS2_S8_S8_PKfSA_ii:
	.zero		416


//--------------------- .nv.constant0._ZN17fastertransformer15addBiasResidualI6__halfLi1ES1_EEvPT_PKT1_PKS2_S8_S8_PKfSA_ii --------------------------
	.section	.nv.constant0._ZN17fastertransformer15addBiasResidualI6__halfLi1ES1_EEvPT_PKT1_PKS2_S8_S8_PKfSA_ii,"a",@progbits
	.sectionflags	@""
	.align	4
.nv.constant0._ZN17fastertransformer15addBiasResidualI6__halfLi1ES1_EEvPT_PKT1_PKS2_S8_S8_PKfSA_ii:
	.zero		416


//--------------------- .nv.constant0._ZN17fastertransformer15addBiasResidualI6__halfLi1EiEEvPT_PKT1_PKS2_S8_S8_PKfSA_ii --------------------------
	.section	.nv.constant0._ZN17fastertransformer15addBiasResidualI6__halfLi1EiEEvPT_PKT1_PKS2_S8_S8_PKfSA_ii,"a",@progbits
	.sectionflags	@""
	.align	4
.nv.constant0._ZN17fastertransformer15addBiasResidualI6__halfLi1EiEEvPT_PKT1_PKS2_S8_S8_PKfSA_ii:
	.zero		416


//--------------------- .nv.constant0._ZN17fastertransformer15addBiasResidualIfLi2EfEEvPT_PKT1_PKS1_S7_S7_PKfS9_ii --------------------------
	.section	.nv.constant0._ZN17fastertransformer15addBiasResidualIfLi2EfEEvPT_PKT1_PKS1_S7_S7_PKfS9_ii,"a",@progbits
	.sectionflags	@""
	.align	4
.nv.constant0._ZN17fastertransformer15addBiasResidualIfLi2EfEEvPT_PKT1_PKS1_S7_S7_PKfS9_ii:
	.zero		416


//--------------------- .nv.constant0._ZN17fastertransformer15addBiasResidualIfLi2EiEEvPT_PKT1_PKS1_S7_S7_PKfS9_ii --------------------------
	.section	.nv.constant0._ZN17fastertransformer15addBiasResidualIfLi2EiEEvPT_PKT1_PKS1_S7_S7_PKfS9_ii,"a",@progbits
	.sectionflags	@""
	.align	4
.nv.constant0._ZN17fastertransformer15addBiasResidualIfLi2EiEEvPT_PKT1_PKS1_S7_S7_PKfS9_ii:
	.zero		416


//--------------------- .nv.constant0._ZN17fastertransformer15addBiasResidualIfLi1EfEEvPT_PKT1_PKS1_S7_S7_PKfS9_ii --------------------------
	.section	.nv.constant0._ZN17fastertransformer15addBiasResidualIfLi1EfEEvPT_PKT1_PKS1_S7_S7_PKfS9_ii,"a",@progbits
	.sectionflags	@""
	.align	4
.nv.constant0._ZN17fastertransformer15addBiasResidualIfLi1EfEEvPT_PKT1_PKS1_S7_S7_PKfS9_ii:
	.zero		416


//--------------------- .nv.constant0._ZN17fastertransformer15addBiasResidualIfLi1EiEEvPT_PKT1_PKS1_S7_S7_PKfS9_ii --------------------------
	.section	.nv.constant0._ZN17fastertransformer15addBiasResidualIfLi1EiEEvPT_PKT1_PKS1_S7_S7_PKfS9_ii,"a",@progbits
	.sectionflags	@""
	.align	4
.nv.constant0._ZN17fastertransformer15addBiasResidualIfLi1EiEEvPT_PKT1_PKS1_S7_S7_PKfS9_ii:
	.zero		416


//--------------------- .nv.constant0._ZN17fastertransformer37add_bias_input_COL32_int32I_DataTypeOINS_5half4EEEvPT_PKiPKS2_S7_iiPKfS9_i --------------------------
	.section	.nv.constant0._ZN17fastertransformer37add_bias_input_COL32_int32I_DataTypeOINS_5half4EEEvPT_PKiPKS2_S7_iiPKfS9_i,"a",@progbits
	.sectionflags	@""
	.align	4
.nv.constant0._ZN17fastertransformer37add_bias_input_COL32_int32I_DataTypeOINS_5half4EEEvPT_PKiPKS2_S7_iiPKfS9_i:
	.zero		412


//--------------------- .nv.constant0._ZN17fastertransformer36add_bias_input_COL32_int8I_DataTypeOINS_5half4EEEvPT_PKaPKS2_S7_iiPKf --------------------------
	.section	.nv.constant0._ZN17fastertransformer36add_bias_input_COL32_int8I_DataTypeOINS_5half4EEEvPT_PKaPKS2_S7_iiPKf,"a",@progbits
	.sectionflags	@""
	.align	4
.nv.constant0._ZN17fastertransformer36add_bias_input_COL32_int8I_DataTypeOINS_5half4EEEvPT_PKaPKS2_S7_iiPKf:
	.zero		400


//--------------------- .text._ZN17fastertransformer37add_bias_input_COL32_int32I_DataTypeOI6__halfEEvPT_PKiPKS2_S7_iiPKfS9_i --------------------------
	.section	.text._ZN17fastertransformer37add_bias_input_COL32_int32I_DataTypeOI6__halfEEvPT_PKiPKS2_S7_iiPKfS9_i,"ax",@progbits
	.sectioninfo	@"SHI_REGISTERS=29"
	.align	128
        .global         _ZN17fastertransformer37add_bias_input_COL32_int32I_DataTypeOI6__halfEEvPT_PKiPKS2_S7_iiPKfS9_i
        .type           _ZN17fastertransformer37add_bias_input_COL32_int32I_DataTypeOI6__halfEEvPT_PKiPKS2_S7_iiPKfS9_i,@function
        .size           _ZN17fastertransformer37add_bias_input_COL32_int32I_DataTypeOI6__halfEEvPT_PKiPKS2_S7_iiPKfS9_i,(.L_x_20 - _ZN17fastertransformer37add_bias_input_COL32_int32I_DataTypeOI6__halfEEvPT_PKiPKS2_S7_iiPKfS9_i)
        .other          _ZN17fastertransformer37add_bias_input_COL32_int32I_DataTypeOI6__halfEEvPT_PKiPKS2_S7_iiPKfS9_i,@"STO_CUDA_ENTRY STV_DEFAULT"
_ZN17fastertransformer37add_bias_input_COL32_int32I_DataTypeOI6__halfEEvPT_PKiPKS2_S7_iiPKfS9_i:
.text._ZN17fastertransformer37add_bias_input_COL32_int32I_DataTypeOI6__halfEEvPT_PKiPKS2_S7_iiPKfS9_i:
[----:B------:R-:W-:Y:S02]  /*0000*/  MOV R1, c[0x0][0x28] ;  /* 0x00000a0000017a02 */ /* 0x000fe40000000f00 */
[----:B------:R-:W0:Y:S01]  /*0010*/  S2R R4, SR_TID.X ;  /* 0x0000000000047919 */ /* 0x000e220000002100 */
[----:B------:R-:W-:Y:S01]  /*0020*/  HFMA2.MMA R5, -RZ, RZ, 0, 9.5367431640625e-07 ;  /* 0x00000010ff057435 */ /* 0x000fe200000001ff */
[----:B------:R-:W-:Y:S02]  /*0030*/  ULDC.64 UR4, c[0x0][0x118] ;  /* 0x0000460000047ab9 */ /* 0x000fe40000000a00 */
[----:B------:R-:W1:Y:S01]  /*0040*/  S2R R6, SR_CTAID.X ;  /* 0x0000000000067919 */ /* 0x000e620000002500 */
[----:B0-----:R-:W-:-:S04]  /*0050*/  SHF.L.U32 R2, R4, 0x2, RZ ;  /* 0x0000000204027819 */ /* 0x001fc800000006ff */
[C---:B------:R-:W-:Y:S02]  /*0060*/  LOP3.LUT R3, R2.reuse, 0x1c, RZ, 0xc0, !PT ;  /* 0x0000001c02037812 */ /* 0x040fe400078ec0ff */
[----:B------:R-:W-:Y:S02]  /*0070*/  LOP3.LUT R0, R2, 0xffffffe0, RZ, 0xc0, !PT ;  /* 0xffffffe002007812 */ /* 0x000fe400078ec0ff */
[----:B-1----:R-:W-:-:S05]  /*0080*/  LEA R3, R6, R3, 0x5 ;  /* 0x0000000306037211 */ /* 0x002fca00078e28ff */
[----:B------:R-:W-:-:S05]  /*0090*/  IMAD R0, R0, c[0x0][0x180], R3 ;  /* 0x0000600000007a24 */ /* 0x000fca00078e0203 */
[----:B------:R-:W-:-:S05]  /*00a0*/  SHF.R.U32.HI R8, RZ, 0x2, R0 ;  /* 0x00000002ff087819 */ /* 0x000fca0000011600 */
[----:B------:R-:W-:Y:S01]  /*00b0*/  IMAD.WIDE.U32 R8, R8, R5, c[0x0][0x168] ;  /* 0x00005a0008087625 */ /* 0x000fe200078e0005 */
[----:B------:R-:W-:-:S05]  /*00c0*/  HFMA2.MMA R13, -RZ, RZ, 0, 1.1920928955078125e-07 ;  /* 0x00000002ff0d7435 */ /* 0x000fca00000001ff */
[----:B------:R-:W2:Y:S01]  /*00d0*/  LDG.E.128 R8, [R8.64] ;  /* 0x0000000408087981 */ /* 0x000ea2000c1e1d00 */
[----:B------:R-:W-:Y:S02]  /*00e0*/  MOV R14, c[0x0][0x190] ;  /* 0x00006400000e7a02 */ /* 0x000fe40000000f00 */
[----:B------:R-:W-:Y:S01]  /*00f0*/  MOV R15, c[0x0][0x194] ;  /* 0x00006500000f7a02 */ /* 0x000fe20000000f00 */
[----:B------:R-:W-:Y:S02]  /*0100*/  IMAD R4, R4, c[0x0][0x198], RZ ;  /* 0x0000660004047a24 */ /* 0x000fe400078e02ff */
[----:B------:R-:W-:Y:S02]  /*0110*/  IMAD.WIDE R22, R0, R13, c[0x0][0x170] ;  /* 0x00005c0000167625 */ /* 0x000fe400078e020d */
[----:B------:R0:W3:Y:S02]  /*0120*/  LDG.E.CONSTANT R21, [R14.64] ;  /* 0x000000040e157981 */ /* 0x0000e4000c1e9900 */
[----:B------:R-:W-:-:S02]  /*0130*/  IMAD.WIDE.U32 R4, R4, R5, c[0x0][0x188] ;  /* 0x0000620004047625 */ /* 0x000fc400078e0005 */
[----:B------:R-:W4:Y:S02]  /*0140*/  LDG.E.U16 R19, [R22.64] ;  /* 0x0000000416137981 */ /* 0x000f24000c1e1500 */
[----:B------:R-:W-:Y:S02]  /*0150*/  IMAD.WIDE R2, R2, R13, c[0x0][0x178] ;  /* 0x00005e0002027625 */ /* 0x000fe400078e020d */
[----:B------:R1:W5:Y:S04]  /*0160*/  LDG.E.U16 R16, [R22.64+0x2] ;  /* 0x0000020416107981 */ /* 0x000368000c1e1500 */
[----:B------:R1:W3:Y:S04]  /*0170*/  LDG.E.U16 R12, [R22.64+0x4] ;  /* 0x00000404160c7981 */ /* 0x0002e8000c1e1500 */
[----:B------:R1:W3:Y:S04]  /*0180*/  LDG.E.U16 R18, [R22.64+0x6] ;  /* 0x0000060416127981 */ /* 0x0002e8000c1e1500 */
[----:B------:R-:W5:Y:S04]  /*0190*/  LDG.E.128.CONSTANT R4, [R4.64] ;  /* 0x0000000404047981 */ /* 0x000f68000c1e9d00 */
[----:B------:R-:W5:Y:S04]  /*01a0*/  LDG.E.U16.CONSTANT R17, [R2.64] ;  /* 0x0000000402117981 */ /* 0x000f68000c1e9500 */
[----:B0-----:R-:W5:Y:S04]  /*01b0*/  LDG.E.U16.CONSTANT R15, [R2.64+0x2] ;  /* 0x00000204020f7981 */ /* 0x001f68000c1e9500 */
[----:B------:R0:W5:Y:S04]  /*01c0*/  LDG.E.U16.CONSTANT R14, [R2.64+0x4] ;  /* 0x00000404020e7981 */ /* 0x000168000c1e9500 */
[----:B------:R0:W5:Y:S01]  /*01d0*/  LDG.E.U16.CONSTANT R20, [R2.64+0x6] ;  /* 0x0000060402147981 */ /* 0x000162000c1e9500 */
[----:B--2---:R-:W2:Y:S08]  /*01e0*/  I2F R8, R8 ;  /* 0x0000000800087306 */ /* 0x004eb00000201400 */
[----:B------:R-:W0:Y:S08]  /*01f0*/  I2F R24, R9 ;  /* 0x0000000900187306 */ /* 0x000e300000201400 */
[----:B------:R-:W1:Y:S08]  /*0200*/  I2F R10, R10 ;  /* 0x0000000a000a7306 */ /* 0x000e700000201400 */
[----:B------:R-:W5:Y:S01]  /*0210*/  I2F R26, R11 ;  /* 0x0000000b001a7306 */ /* 0x000f620000201400 */
[----:B---3--:R-:W-:Y:S01]  /*0220*/  FMUL.FTZ R21, R21, 0.0078740157186985015869 ;  /* 0x3c01020415157820 */ /* 0x008fe20000410000 */
[----:B----4-:R-:W-:-:S03]  /*0230*/  HADD2.F32 R19, -RZ, R19.H0_H0 ;  /* 0x20000013ff137230 */ /* 0x010fc60000004100 */
[C---:B--2---:R-:W-:Y:S02]  /*0240*/  FMUL.FTZ R25, R21.reuse, R8 ;  /* 0x0000000815197220 */ /* 0x044fe40000410000 */
[C---:B0-----:R-:W-:Y:S02]  /*0250*/  FMUL.FTZ R24, R21.reuse, R24 ;  /* 0x0000001815187220 */ /* 0x041fe40000410000 */
[C---:B-1----:R-:W-:Y:S01]  /*0260*/  FMUL.FTZ R23, R21.reuse, R10 ;  /* 0x0000000a15177220 */ /* 0x042fe20000410000 */
[----:B-----5:R-:W-:Y:S01]  /*0270*/  HADD2.F32 R16, -RZ, R16.H0_H0 ;  /* 0x20000010ff107230 */ /* 0x020fe20000004100 */
[----:B------:R-:W-:Y:S01]  /*0280*/  FMUL.FTZ R4, R4, R25 ;  /* 0x0000001904047220 */ /* 0x000fe20000410000 */
[----:B------:R-:W-:Y:S01]  /*0290*/  HADD2.F32 R12, -RZ, R12.H0_H0 ;  /* 0x2000000cff0c7230 */ /* 0x000fe20000004100 */
[----:B------:R-:W-:Y:S01]  /*02a0*/  FMUL.FTZ R26, R21, R26 ;  /* 0x0000001a151a7220 */ /* 0x000fe20000410000 */
[----:B------:R-:W-:Y:S01]  /*02b0*/  HADD2.F32 R18, -RZ, R18.H0_H0 ;  /* 0x20000012ff127230 */ /* 0x000fe20000004100 */
[----:B------:R-:W-:-:S02]  /*02c0*/  FMUL.FTZ R5, R5, R24 ;  /* 0x0000001805057220 */ /* 0x000fc40000410000 */
[----:B------:R-:W-:Y:S02]  /*02d0*/  FMUL.FTZ R23, R6, R23 ;  /* 0x0000001706177220 */ /* 0x000fe40000410000 */
[----:B------:R-:W-:Y:S01]  /*02e0*/  FMUL.FTZ R7, R7, R26 ;  /* 0x0000001a07077220 */ /* 0x000fe20000410000 */
[----:B------:R-:W-:Y:S01]  /*02f0*/  HADD2.F32 R17, -RZ, R17.H0_H0 ;  /* 0x20000011ff117230 */ /* 0x000fe20000004100 */
[----:B------:R-:W-:Y:S01]  /*0300*/  FFMA.FTZ R4, R4, 0.0078740157186985015869, R19 ;  /* 0x3c01020404047823 */ /* 0x000fe20000010013 */
[----:B------:R-:W-:Y:S01]  /*0310*/  HADD2.F32 R2, -RZ, R15.H0_H0 ;  /* 0x2000000fff027230 */ /* 0x000fe20000004100 */
[----:B------:R-:W-:Y:S01]  /*0320*/  FFMA.FTZ R5, R5, 0.0078740157186985015869, R16 ;  /* 0x3c01020405057823 */ /* 0x000fe20000010010 */
[----:B------:R-:W-:Y:S01]  /*0330*/  HADD2.F32 R3, -RZ, R14.H0_H0 ;  /* 0x2000000eff037230 */ /* 0x000fe20000004100 */
[----:B------:R-:W-:Y:S01]  /*0340*/  FFMA.FTZ R12, R23, 0.0078740157186985015869, R12 ;  /* 0x3c010204170c7823 */ /* 0x000fe2000001000c */
[----:B------:R-:W-:Y:S01]  /*0350*/  HADD2.F32 R20, -RZ, R20.H0_H0 ;  /* 0x20000014ff147230 */ /* 0x000fe20000004100 */
[----:B------:R-:W-:-:S02]  /*0360*/  FFMA.FTZ R7, R7, 0.0078740157186985015869, R18 ;  /* 0x3c01020407077823 */ /* 0x000fc40000010012 */
[----:B------:R-:W-:Y:S02]  /*0370*/  FADD.FTZ R4, R4, R17 ;  /* 0x0000001104047221 */ /* 0x000fe40000010000 */
[----:B------:R-:W-:Y:S02]  /*0380*/  FADD.FTZ R5, R5, R2 ;  /* 0x0000000205057221 */ /* 0x000fe40000010000 */
[----:B------:R-:W-:Y:S02]  /*0390*/  FADD.FTZ R3, R12, R3 ;  /* 0x000000030c037221 */ /* 0x000fe40000010000 */
[----:B------:R-:W-:Y:S01]  /*03a0*/  FADD.FTZ R20, R7, R20 ;  /* 0x0000001407147221 */ /* 0x000fe20000010000 */
[----:B------:R-:W-:-:S04]  /*03b0*/  F2FP.PACK_AB R4, R5, R4 ;  /* 0x000000040504723e */ /* 0x000fc800000000ff */
[----:B------:R-:W-:Y:S01]  /*03c0*/  F2FP.PACK_AB R20, R20, R3 ;  /* 0x000000031414723e */ /* 0x000fe200000000ff */
[----:B------:R-:W-:Y:S01]  /*03d0*/  IMAD.WIDE R2, R0, R13, c[0x0][0x160] ;  /* 0x0000580000027625 */ /* 0x000fe200078e020d */
[----:B------:R-:W-:Y:S02]  /*03e0*/  PRMT R0, R4, 0x7632, R0 ;  /* 0x0000763204007816 */ /* 0x000fe40000000000 */
[----:B------:R-:W-:Y:S02]  /*03f0*/  PRMT R5, R20, 0x7632, R5 ;  /* 0x0000763214057816 */ /* 0x000fe40000000005 */
[----:B------:R-:W-:Y:S04]  /*0400*/  STG.E.U16 [R2.64], R4 ;  /* 0x0000000402007986 */ /* 0x000fe8000c101504 */
[----:B------:R-:W-:Y:S04]  /*0410*/  STG.E.U16 [R2.64+0x2], R0 ;  /* 0x0000020002007986 */ /* 0x000fe8000c101504 */
[----:B------:R-:W-:Y:S04]  /*0420*/  STG.E.U16 [R2.64+0x4], R20 ;  /* 0x0000041402007986 */ /* 0x000fe8000c101504 */
[----:B------:R-:W-:Y:S01]  /*0430*/  STG.E.U16 [R2.64+0x6], R5 ;  /* 0x0000060502007986 */ /* 0x000fe2000c101504 */
[----:B------:R-:W-:Y:S05]  /*0440*/  EXIT ;  /* 0x000000000000794d */ /* 0x000fea0003800000 */
.L_x_0:
[----:B------:R-:W-:-:S00]  /*0450*/  BRA `(.L_x_0) ;  /* 0xfffffff000007947 */ /* 0x000fc0000383ffff */
[----:B------:R-:W-:-:S00]  /*0460*/  NOP ;  /* 0x0000000000007918 */ /* 0x000fc00000000000 */
        /* <DEDUP_REMOVED lines=9> */
.L_x_20:


//--------------------- .text._ZN17fastertransformer37add_bias_input_COL32_int32I_DataTypeOIfEEvPT_PKiPKS1_S6_iiPKfS8_i --------------------------
	.section	.text._ZN17fastertransformer37add_bias_input_COL32_int32I_DataTypeOIfEEvPT_PKiPKS1_S6_iiPKfS8_i,"ax",@progbits
	.sectioninfo	@"SHI_REGISTERS=29"
	.align	128
        .global         _ZN17fastertransformer37add_bias_input_COL32_int32I_DataTypeOIfEEvPT_PKiPKS1_S6_iiPKfS8_i
        .type           _ZN17fastertransformer37add_bias_input_COL32_int32I_DataTypeOIfEEvPT_PKiPKS1_S6_iiPKfS8_i,@function
        .size           _ZN17fastertransformer37add_bias_input_COL32_int32I_DataTypeOIfEEvPT_PKiPKS1_S6_iiPKfS8_i,(.L_x_21 - _ZN17fastertransformer37add_bias_input_COL32_int32I_DataTypeOIfEEvPT_PKiPKS1_S6_iiPKfS8_i)
        .other          _ZN17fastertransformer37add_bias_input_COL32_int32I_DataTypeOIfEEvPT_PKiPKS1_S6_iiPKfS8_i,@"STO_CUDA_ENTRY STV_DEFAULT"
_ZN17fastertransformer37add_bias_input_COL32_int32I_DataTypeOIfEEvPT_PKiPKS1_S6_iiPKfS8_i:
.text._ZN17fastertransformer37add_bias_input_COL32_int32I_DataTypeOIfEEvPT_PKiPKS1_S6_iiPKfS8_i:
        /* <DEDUP_REMOVED lines=11> */
[----:B------:R-:W-:-:S06]  /*00b0*/  IMAD.WIDE.U32 R8, R8, R5, c[0x0][0x168] ;  /* 0x00005a0008087625 */ /* 0x000fcc00078e0005 */
[----:B------:R-:W2:Y:S01]  /*00c0*/  LDG.E.128 R8, [R8.64] ;  /* 0x0000000408087981 */ /* 0x000ea2000c1e1d00 */
[----:B------:R-:W-:Y:S02]  /*00d0*/  MOV R22, c[0x0][0x190] ;  /* 0x0000640000167a02 */ /* 0x000fe40000000f00 */
[----:B------:R-:W-:Y:S01]  /*00e0*/  MOV R23, c[0x0][0x194] ;  /* 0x0000650000177a02 */ /* 0x000fe20000000f00 */
[----:B------:R-:W-:Y:S01]  /*00f0*/  HFMA2.MMA R13, -RZ, RZ, 0, 2.384185791015625e-07 ;  /* 0x00000004ff0d7435 */ /* 0x000fe200000001ff */
[----:B------:R-:W-:-:S03]  /*0100*/  IMAD R4, R4, c[0x0][0x198], RZ ;  /* 0x0000660004047a24 */ /* 0x000fc600078e02ff */
[----:B------:R0:W3:Y:S01]  /*0110*/  LDG.E.CONSTANT R21, [R22.64] ;  /* 0x0000000416157981 */ /* 0x0000e2000c1e9900 */
[----:B------:R-:W-:-:S05]  /*0120*/  IMAD.WIDE.U32 R4, R4, R5, c[0x0][0x188] ;  /* 0x0000620004047625 */ /* 0x000fca00078e0005 */
[-C--:B------:R-:W-:Y:S01]  /*0130*/  IMAD.WIDE R24, R0, R13.reuse, c[0x0][0x170] ;  /* 0x00005c0000187625 */ /* 0x080fe200078e020d */
[----:B------:R-:W4:Y:S03]  /*0140*/  LDG.E.128.CONSTANT R4, [R4.64] ;  /* 0x0000000404047981 */ /* 0x000f26000c1e9d00 */
[-C--:B------:R-:W-:Y:S01]  /*0150*/  IMAD.WIDE R2, R2, R13.reuse, c[0x0][0x178] ;  /* 0x00005e0002027625 */ /* 0x080fe200078e020d */
[----:B------:R-:W5:Y:S04]  /*0160*/  LDG.E R18, [R24.64] ;  /* 0x0000000418127981 */ /* 0x000f68000c1e1900 */
[----:B------:R1:W5:Y:S04]  /*0170*/  LDG.E R16, [R24.64+0x4] ;  /* 0x0000040418107981 */ /* 0x000368000c1e1900 */
[----:B------:R1:W5:Y:S04]  /*0180*/  LDG.E R15, [R24.64+0x8] ;  /* 0x00000804180f7981 */ /* 0x000368000c1e1900 */
[----:B------:R1:W5:Y:S04]  /*0190*/  LDG.E R20, [R24.64+0xc] ;  /* 0x00000c0418147981 */ /* 0x000368000c1e1900 */
[----:B------:R0:W5:Y:S04]  /*01a0*/  LDG.E.CONSTANT R19, [R2.64] ;  /* 0x0000000402137981 */ /* 0x000168000c1e9900 */
[----:B------:R0:W5:Y:S04]  /*01b0*/  LDG.E.CONSTANT R12, [R2.64+0x4] ;  /* 0x00000404020c7981 */ /* 0x000168000c1e9900 */
[----:B------:R0:W5:Y:S04]  /*01c0*/  LDG.E.CONSTANT R14, [R2.64+0x8] ;  /* 0x00000804020e7981 */ /* 0x000168000c1e9900 */
[----:B------:R0:W5:Y:S02]  /*01d0*/  LDG.E.CONSTANT R17, [R2.64+0xc] ;  /* 0x00000c0402117981 */ /* 0x000164000c1e9900 */
[----:B0-----:R-:W-:Y:S01]  /*01e0*/  IMAD.WIDE R2, R0, R13, c[0x0][0x160] ;  /* 0x0000580000027625 */ /* 0x001fe200078e020d */
[----:B--2---:R-:W0:Y:S08]  /*01f0*/  I2F R8, R8 ;  /* 0x0000000800087306 */ /* 0x004e300000201400 */
[----:B------:R-:W2:Y:S01]  /*0200*/  I2F R22, R9 ;  /* 0x0000000900167306 */ /* 0x000ea20000201400 */
[----:B---3--:R-:W-:-:S07]  /*0210*/  FMUL.FTZ R21, R21, 0.0078740157186985015869 ;  /* 0x3c01020415157820 */ /* 0x008fce0000410000 */
[----:B------:R-:W1:Y:S01]  /*0220*/  I2F R10, R10 ;  /* 0x0000000a000a7306 */ /* 0x000e620000201400 */
[----:B0-----:R-:W-:-:S04]  /*0230*/  FMUL.FTZ R23, R21, R8 ;  /* 0x0000000815177220 */ /* 0x001fc80000410000 */
[----:B----4-:R-:W-:-:S03]  /*0240*/  FMUL.FTZ R23, R4, R23 ;  /* 0x0000001704177220 */ /* 0x010fc60000410000 */
[----:B------:R-:W0:Y:S01]  /*0250*/  I2F R26, R11 ;  /* 0x0000000b001a7306 */ /* 0x000e220000201400 */
[----:B--2---:R-:W-:Y:S02]  /*0260*/  FMUL.FTZ R22, R21, R22 ;  /* 0x0000001615167220 */ /* 0x004fe40000410000 */
[----:B-----5:R-:W-:Y:S02]  /*0270*/  FFMA.FTZ R18, R23, 0.0078740157186985015869, R18 ;  /* 0x3c01020417127823 */ /* 0x020fe40000010012 */
[----:B------:R-:W-:Y:S02]  /*0280*/  FMUL.FTZ R5, R5, R22 ;  /* 0x0000001605057220 */ /* 0x000fe40000410000 */
[----:B-1----:R-:W-:Y:S02]  /*0290*/  FMUL.FTZ R25, R21, R10 ;  /* 0x0000000a15197220 */ /* 0x002fe40000410000 */
[----:B------:R-:W-:Y:S02]  /*02a0*/  FFMA.FTZ R5, R5, 0.0078740157186985015869, R16 ;  /* 0x3c01020405057823 */ /* 0x000fe40000010010 */
[----:B------:R-:W-:-:S02]  /*02b0*/  FMUL.FTZ R6, R6, R25 ;  /* 0x0000001906067220 */ /* 0x000fc40000410000 */
[----:B------:R-:W-:Y:S02]  /*02c0*/  FADD.FTZ R19, R18, R19 ;  /* 0x0000001312137221 */ /* 0x000fe40000010000 */
[----:B0-----:R-:W-:Y:S02]  /*02d0*/  FMUL.FTZ R26, R21, R26 ;  /* 0x0000001a151a7220 */ /* 0x001fe40000410000 */
[----:B------:R-:W-:Y:S01]  /*02e0*/  FFMA.FTZ R15, R6, 0.0078740157186985015869, R15 ;  /* 0x3c010204060f7823 */ /* 0x000fe2000001000f */
[----:B------:R-:W-:Y:S01]  /*02f0*/  STG.E [R2.64], R19 ;  /* 0x0000001302007986 */ /* 0x000fe2000c101904 */
[----:B------:R-:W-:Y:S02]  /*0300*/  FMUL.FTZ R7, R7, R26 ;  /* 0x0000001a07077220 */ /* 0x000fe40000410000 */
[----:B------:R-:W-:Y:S02]  /*0310*/  FADD.FTZ R5, R5, R12 ;  /* 0x0000000c05057221 */ /* 0x000fe40000010000 */
[----:B------:R-:W-:-:S02]  /*0320*/  FFMA.FTZ R20, R7, 0.0078740157186985015869, R20 ;  /* 0x3c01020407147823 */ /* 0x000fc40000010014 */
[----:B------:R-:W-:Y:S01]  /*0330*/  FADD.FTZ R15, R15, R14 ;  /* 0x0000000e0f0f7221 */ /* 0x000fe20000010000 */
[----:B------:R-:W-:Y:S01]  /*0340*/  STG.E [R2.64+0x4], R5 ;  /* 0x0000040502007986 */ /* 0x000fe2000c101904 */
[----:B------:R-:W-:-:S03]  /*0350*/  FADD.FTZ R17, R20, R17 ;  /* 0x0000001114117221 */ /* 0x000fc60000010000 */
[----:B------:R-:W-:Y:S04]  /*0360*/  STG.E [R2.64+0x8], R15 ;  /* 0x0000080f02007986 */ /* 0x000fe8000c101904 */
[----:B------:R-:W-:Y:S01]  /*0370*/  STG.E [R2.64+0xc], R17 ;  /* 0x00000c1102007986 */ /* 0x000fe2000c101904 */
[----:B------:R-:W-:Y:S05]  /*0380*/  EXIT ;  /* 0x000000000000794d */ /* 0x000fea0003800000 */
.L_x_1:
        /* <DEDUP_REMOVED lines=15> */
.L_x_21:


//--------------------- .text._ZN17fastertransformer36add_bias_input_COL32_int8I_DataTypeOI6__halfEEvPT_PKaPKS2_S7_iiPKf --------------------------
	.section	.text._ZN17fastertransformer36add_bias_input_COL32_int8I_DataTypeOI6__halfEEvPT_PKaPKS2_S7_iiPKf,"ax",@progbits
	.sectioninfo	@"SHI_REGISTERS=26"
	.align	128
        .global         _ZN17fastertransformer36add_bias_input_COL32_int8I_DataTypeOI6__halfEEvPT_PKaPKS2_S7_iiPKf
        .type           _ZN17fastertransformer36add_bias_input_COL32_int8I_DataTypeOI6__halfEEvPT_PKaPKS2_S7_iiPKf,@function
        .size           _ZN17fastertransformer36add_bias_input_COL32_int8I_DataTypeOI6__halfEEvPT_PKaPKS2_S7_iiPKf,(.L_x_22 - _ZN17fastertransformer36add_bias_input_COL32_int8I_DataTypeOI6__halfEEvPT_PKaPKS2_S7_iiPKf)
        .other          _ZN17fastertransformer36add_bias_input_COL32_int8I_DataTypeOI6__halfEEvPT_PKaPKS2_S7_iiPKf,@"STO_CUDA_ENTRY STV_DEFAULT"
_ZN17fastertransformer36add_bias_input_COL32_int8I_DataTypeOI6__halfEEvPT_PKaPKS2_S7_iiPKf:
.text._ZN17fastertransformer36add_bias_input_COL32_int8I_DataTypeOI6__halfEEvPT_PKaPKS2_S7_iiPKf:
[----:B------:R-:W-:Y:S02]  /*0000*/  MOV R1, c[0x0][0x28] ;  /* 0x00000a0000017a02 */ /* 0x000fe40000000f00 */
[----:B------:R-:W0:Y:S01]  /*0010*/  S2R R8, SR_TID.X ;  /* 0x0000000000087919 */ /* 0x000e220000002100 */
[----:B------:R-:W-:-:S03]  /*0020*/  ULDC.64 UR4, c[0x0][0x118] ;  /* 0x0000460000047ab9 */ /* 0x000fc60000000a00 */
[----:B------:R-:W1:Y:S01]  /*0030*/  S2R R3, SR_CTAID.X ;  /* 0x0000000000037919 */ /* 0x000e620000002500 */
[----:B0-----:R-:W-:-:S04]  /*0040*/  SHF.L.U32 R8, R8, 0x2, RZ ;  /* 0x0000000208087819 */ /* 0x001fc800000006ff */
[C---:B------:R-:W-:Y:S02]  /*0050*/  LOP3.LUT R2, R8.reuse, 0x1c, RZ, 0xc0, !PT ;  /* 0x0000001c08027812 */ /* 0x040fe400078ec0ff */
[----:B------:R-:W-:Y:S02]  /*0060*/  LOP3.LUT R0, R8, 0xffffffe0, RZ, 0xc0, !PT ;  /* 0xffffffe008007812 */ /* 0x000fe400078ec0ff */
[----:B-1----:R-:W-:-:S05]  /*0070*/  LEA R3, R3, R2, 0x5 ;  /* 0x0000000203037211 */ /* 0x002fca00078e28ff */
[----:B------:R-:W-:-:S05]  /*0080*/  IMAD R0, R0, c[0x0][0x180], R3 ;  /* 0x0000600000007a24 */ /* 0x000fca00078e0203 */
[----:B------:R-:W-:Y:S01]  /*0090*/  IADD3 R10, P0, R0, c[0x0][0x168], RZ ;  /* 0x00005a00000a7a10 */ /* 0x000fe20007f1e0ff */
[----:B------:R-:W-:-:S03]  /*00a0*/  HFMA2.MMA R3, -RZ, RZ, 0, 1.1920928955078125e-07 ;  /* 0x00000002ff037435 */ /* 0x000fc600000001ff */
[----:B------:R-:W-:-:S05]  /*00b0*/  IADD3.X R11, RZ, c[0x0][0x16c], RZ, P0, !PT ;  /* 0x00005b00ff0b7a10 */ /* 0x000fca00007fe4ff */
[----:B------:R-:W2:Y:S01]  /*00c0*/  LDG.E.CONSTANT R23, [R10.64] ;  /* 0x000000040a177981 */ /* 0x000ea2000c1e9900 */
[----:B------:R-:W-:Y:S01]  /*00d0*/  MOV R4, c[0x0][0x188] ;  /* 0x0000620000047a02 */ /* 0x000fe20000000f00 */
[----:B------:R-:W-:Y:S01]  /*00e0*/  IMAD.WIDE R6, R0, R3, c[0x0][0x170] ;  /* 0x00005c0000067625 */ /* 0x000fe200078e0203 */
[----:B------:R-:W-:-:S03]  /*00f0*/  MOV R5, c[0x0][0x18c] ;  /* 0x0000630000057a02 */ /* 0x000fc60000000f00 */
[----:B------:R-:W-:Y:S01]  /*0100*/  IMAD.WIDE R8, R8, R3, c[0x0][0x178] ;  /* 0x00005e0008087625 */ /* 0x000fe200078e0203 */
[----:B------:R-:W3:Y:S04]  /*0110*/  LDG.E.U16 R12, [R6.64] ;  /* 0x00000004060c7981 */ /* 0x000ee8000c1e1500 */
[----:B------:R-:W4:Y:S04]  /*0120*/  LDG.E.U16 R14, [R6.64+0x2] ;  /* 0x00000204060e7981 */ /* 0x000f28000c1e1500 */
[----:B------:R-:W5:Y:S04]  /*0130*/  LDG.E.U16 R17, [R6.64+0x4] ;  /* 0x0000040406117981 */ /* 0x000f68000c1e1500 */
[----:B------:R-:W3:Y:S04]  /*0140*/  LDG.E.U16 R20, [R6.64+0x6] ;  /* 0x0000060406147981 */ /* 0x000ee8000c1e1500 */
[----:B------:R-:W3:Y:S04]  /*0150*/  LDG.E.U16.CONSTANT R13, [R8.64] ;  /* 0x00000004080d7981 */ /* 0x000ee8000c1e9500 */
[----:B------:R-:W4:Y:S04]  /*0160*/  LDG.E.U16.CONSTANT R16, [R8.64+0x2] ;  /* 0x0000020408107981 */ /* 0x000f28000c1e9500 */
[----:B------:R-:W5:Y:S04]  /*0170*/  LDG.E.U16.CONSTANT R19, [R8.64+0x4] ;  /* 0x0000040408137981 */ /* 0x000f68000c1e9500 */
[----:B------:R-:W5:Y:S04]  /*0180*/  LDG.E.U16.CONSTANT R22, [R8.64+0x6] ;  /* 0x0000060408167981 */ /* 0x000f68000c1e9500 */
[----:B------:R4:W5:Y:S01]  /*0190*/  LDG.E.CONSTANT R2, [R4.64] ;  /* 0x0000000404027981 */ /* 0x000962000c1e9900 */
[----:B--2---:R-:W0:Y:S08]  /*01a0*/  I2F.S8 R10, R23 ;  /* 0x00000017000a7306 */ /* 0x004e300000001400 */
[----:B------:R-:W1:Y:S08]  /*01b0*/  I2F.S8 R15, R23.B1 ;  /* 0x10000017000f7306 */ /* 0x000e700000001400 */
[----:B------:R-:W2:Y:S08]  /*01c0*/  I2F.S8 R18, R23.B2 ;  /* 0x2000001700127306 */ /* 0x000eb00000001400 */
[----:B------:R-:W0:Y:S01]  /*01d0*/  I2F.S8 R21, R23.B3 ;  /* 0x3000001700157306 */ /* 0x000e220000001400 */
[----:B---3--:R-:W-:-:S02]  /*01e0*/  HADD2.F32 R11, -RZ, R12.H0_H0 ;  /* 0x2000000cff0b7230 */ /* 0x008fc40000004100 */
[----:B----4-:R-:W-:Y:S02]  /*01f0*/  HADD2.F32 R5, -RZ, R14.H0_H0 ;  /* 0x2000000eff057230 */ /* 0x010fe40000004100 */
[----:B-----5:R-:W-:Y:S02]  /*0200*/  HADD2.F32 R17, -RZ, R17.H0_H0 ;  /* 0x20000011ff117230 */ /* 0x020fe40000004100 */
[----:B------:R-:W-:Y:S02]  /*0210*/  HADD2.F32 R7, -RZ, R20.H0_H0 ;  /* 0x20000014ff077230 */ /* 0x000fe40000004100 */
[----:B------:R-:W-:Y:S02]  /*0220*/  HADD2.F32 R13, -RZ, R13.H0_H0 ;  /* 0x2000000dff0d7230 */ /* 0x000fe40000004100 */
[----:B------:R-:W-:Y:S02]  /*0230*/  HADD2.F32 R16, -RZ, R16.H0_H0 ;  /* 0x20000010ff107230 */ /* 0x000fe40000004100 */
[----:B------:R-:W-:-:S02]  /*0240*/  HADD2.F32 R4, -RZ, R19.H0_H0 ;  /* 0x20000013ff047230 */ /* 0x000fc40000004100 */
[----:B------:R-:W-:Y:S01]  /*0250*/  HADD2.F32 R22, -RZ, R22.H0_H0 ;  /* 0x20000016ff167230 */ /* 0x000fe20000004100 */
[C---:B0-----:R-:W-:Y:S02]  /*0260*/  FFMA.FTZ R10, R2.reuse, R10, R11 ;  /* 0x0000000a020a7223 */ /* 0x041fe4000001000b */
[C---:B-1----:R-:W-:Y:S02]  /*0270*/  FFMA.FTZ R5, R2.reuse, R15, R5 ;  /* 0x0000000f02057223 */ /* 0x042fe40000010005 */
[C---:B--2---:R-:W-:Y:S02]  /*0280*/  FFMA.FTZ R17, R2.reuse, R18, R17 ;  /* 0x0000001202117223 */ /* 0x044fe40000010011 */
[----:B------:R-:W-:Y:S02]  /*0290*/  FFMA.FTZ R7, R2, R21, R7 ;  /* 0x0000001502077223 */ /* 0x000fe40000010007 */
[----:B------:R-:W-:Y:S02]  /*02a0*/  FADD.FTZ R10, R10, R13 ;  /* 0x0000000d0a0a7221 */ /* 0x000fe40000010000 */
[----:B------:R-:W-:-:S02]  /*02b0*/  FADD.FTZ R5, R5, R16 ;  /* 0x0000001005057221 */ /* 0x000fc40000010000 */
[----:B------:R-:W-:Y:S02]  /*02c0*/  FADD.FTZ R4, R17, R4 ;  /* 0x0000000411047221 */ /* 0x000fe40000010000 */
[----:B------:R-:W-:Y:S01]  /*02d0*/  FADD.FTZ R7, R7, R22 ;  /* 0x0000001607077221 */ /* 0x000fe20000010000 */
[----:B------:R-:W-:Y:S01]  /*02e0*/  F2FP.PACK_AB R5, R5, R10 ;  /* 0x0000000a0505723e */ /* 0x000fe200000000ff */
[----:B------:R-:W-:-:S03]  /*02f0*/  IMAD.WIDE R2, R0, R3, c[0x0][0x160] ;  /* 0x0000580000027625 */ /* 0x000fc600078e0203 */
[----:B------:R-:W-:Y:S02]  /*0300*/  F2FP.PACK_AB R4, R7, R4 ;  /* 0x000000040704723e */ /* 0x000fe400000000ff */
[----:B------:R-:W-:Y:S02]  /*0310*/  PRMT R0, R5, 0x7632, R0 ;  /* 0x0000763205007816 */ /* 0x000fe40000000000 */
[----:B------:R-:W-:Y:S01]  /*0320*/  PRMT R6, R4, 0x7632, R6 ;  /* 0x0000763204067816 */ /* 0x000fe20000000006 */
[----:B------:R-:W-:Y:S04]  /*0330*/  STG.E.U16 [R2.64], R5 ;  /* 0x0000000502007986 */ /* 0x000fe8000c101504 */
[----:B------:R-:W-:Y:S04]  /*0340*/  STG.E.U16 [R2.64+0x2], R0 ;  /* 0x0000020002007986 */ /* 0x000fe8000c101504 */
[----:B------:R-:W-:Y:S04]  /*0350*/  STG.E.U16 [R2.64+0x4], R4 ;  /* 0x0000040402007986 */ /* 0x000fe8000c101504 */
[----:B------:R-:W-:Y:S01]  /*0360*/  STG.E.U16 [R2.64+0x6], R6 ;  /* 0x0000060602007986 */ /* 0x000fe2000c101504 */
[----:B------:R-:W-:Y:S05]  /*0370*/  EXIT ;  /* 0x000000000000794d */ /* 0x000fea0003800000 */
.L_x_2:
        /* <DEDUP_REMOVED lines=16> */
.L_x_22:


//--------------------- .text._ZN17fastertransformer36add_bias_input_COL32_int8I_DataTypeOIfEEvPT_PKaPKS1_S6_iiPKf --------------------------
	.section	.text._ZN17fastertransformer36add_bias_input_COL32_int8I_DataTypeOIfEEvPT_PKaPKS1_S6_iiPKf,"ax",@progbits
	.sectioninfo	@"SHI_REGISTERS=26"
	.align	128
        .global         _ZN17fastertransformer36add_bias_input_COL32_int8I_DataTypeOIfEEvPT_PKaPKS1_S6_iiPKf
        .type           _ZN17fastertransformer36add_bias_input_COL32_int8I_DataTypeOIfEEvPT_PKaPKS1_S6_iiPKf,@function
        .size           _ZN17fastertransformer36add_bias_input_COL32_int8I_DataTypeOIfEEvPT_PKaPKS1_S6_iiPKf,(.L_x_23 - _ZN17fastertransformer36add_bias_input_COL32_int8I_DataTypeOIfEEvPT_PKaPKS1_S6_iiPKf)
        .other          _ZN17fastertransformer36add_bias_input_COL32_int8I_DataTypeOIfEEvPT_PKaPKS1_S6_iiPKf,@"STO_CUDA_ENTRY STV_DEFAULT"
_ZN17fastertransformer36add_bias_input_COL32_int8I_DataTypeOIfEEvPT_PKaPKS1_S6_iiPKf:
.text._ZN17fastertransformer36add_bias_input_COL32_int8I_DataTypeOIfEEvPT_PKaPKS1_S6_iiPKf:
        /* <DEDUP_REMOVED lines=9> */
[----:B------:R-:W-:-:S04]  /*0090*/  IADD3 R8, P0, R0, c[0x0][0x168], RZ ;  /* 0x00005a0000087a10 */ /* 0x000fc80007f1e0ff */
[----:B------:R-:W-:Y:S01]  /*00a0*/  IADD3.X R9, RZ, c[0x0][0x16c], RZ, P0, !PT ;  /* 0x00005b00ff097a10 */ /* 0x000fe200007fe4ff */
[----:B------:R-:W-:-:S04]  /*00b0*/  HFMA2.MMA R23, -RZ, RZ, 0, 2.384185791015625e-07 ;  /* 0x00000004ff177435 */ /* 0x000fc800000001ff */
[----:B------:R-:W2:Y:S01]  /*00c0*/  LDG.E.CONSTANT R16, [R8.64] ;  /* 0x0000000408107981 */ /* 0x000ea2000c1e9900 */
[----:B------:R-:W-:Y:S02]  /*00d0*/  MOV R2, c[0x0][0x188] ;  /* 0x0000620000027a02 */ /* 0x000fe40000000f00 */
[----:B------:R-:W-:-:S03]  /*00e0*/  MOV R3, c[0x0][0x18c] ;  /* 0x0000630000037a02 */ /* 0x000fc60000000f00 */
[-C--:B------:R-:W-:Y:S02]  /*00f0*/  IMAD.WIDE R4, R0, R23.reuse, c[0x0][0x170] ;  /* 0x00005c0000047625 */ /* 0x080fe400078e0217 */
[----:B------:R0:W3:Y:S02]  /*0100*/  LDG.E.CONSTANT R2, [R2.64] ;  /* 0x0000000402027981 */ /* 0x0000e4000c1e9900 */
[----:B------:R-:W-:Y:S02]  /*0110*/  IMAD.WIDE R6, R6, R23, c[0x0][0x178] ;  /* 0x00005e0006067625 */ /* 0x000fe400078e0217 */
[----:B------:R-:W3:Y:S04]  /*0120*/  LDG.E R11, [R4.64] ;  /* 0x00000004040b7981 */ /* 0x000ee8000c1e1900 */
[----:B------:R-:W4:Y:S04]  /*0130*/  LDG.E R15, [R4.64+0x4] ;  /* 0x00000404040f7981 */ /* 0x000f28000c1e1900 */
[----:B------:R-:W5:Y:S04]  /*0140*/  LDG.E R17, [R4.64+0x8] ;  /* 0x0000080404117981 */ /* 0x000f68000c1e1900 */
[----:B------:R-:W4:Y:S04]  /*0150*/  LDG.E R19, [R4.64+0xc] ;  /* 0x00000c0404137981 */ /* 0x000f28000c1e1900 */
[----:B------:R-:W5:Y:S04]  /*0160*/  LDG.E.CONSTANT R13, [R6.64] ;  /* 0x00000004060d7981 */ /* 0x000f68000c1e9900 */
[----:B------:R-:W5:Y:S04]  /*0170*/  LDG.E.CONSTANT R10, [R6.64+0x4] ;  /* 0x00000404060a7981 */ /* 0x000f68000c1e9900 */
[----:B------:R-:W5:Y:S04]  /*0180*/  LDG.E.CONSTANT R12, [R6.64+0x8] ;  /* 0x00000804060c7981 */ /* 0x000f68000c1e9900 */
[----:B------:R-:W5:Y:S01]  /*0190*/  LDG.E.CONSTANT R21, [R6.64+0xc] ;  /* 0x00000c0406157981 */ /* 0x000f62000c1e9900 */
[----:B--2---:R-:W3:Y:S08]  /*01a0*/  I2F.S8 R8, R16 ;  /* 0x0000001000087306 */ /* 0x004ef00000001400 */
[----:B0-----:R-:W4:Y:S08]  /*01b0*/  I2F.S8 R3, R16.B1 ;  /* 0x1000001000037306 */ /* 0x001f300000001400 */
[----:B------:R-:W0:Y:S01]  /*01c0*/  I2F.S8 R9, R16.B2 ;  /* 0x2000001000097306 */ /* 0x000e220000001400 */
[----:B---3--:R-:W-:-:S07]  /*01d0*/  FFMA.FTZ R8, R2, R8, R11 ;  /* 0x0000000802087223 */ /* 0x008fce000001000b */
[----:B------:R-:W1:Y:S01]  /*01e0*/  I2F.S8 R14, R16.B3 ;  /* 0x30000010000e7306 */ /* 0x000e620000001400 */
[----:B----4-:R-:W-:Y:S02]  /*01f0*/  FFMA.FTZ R15, R2, R3, R15 ;  /* 0x00000003020f7223 */ /* 0x010fe4000001000f */
[----:B-----5:R-:W-:Y:S02]  /*0200*/  FADD.FTZ R13, R8, R13 ;  /* 0x0000000d080d7221 */ /* 0x020fe40000010000 */
[C---:B0-----:R-:W-:Y:S02]  /*0210*/  FFMA.FTZ R9, R2.reuse, R9, R17 ;  /* 0x0000000902097223 */ /* 0x041fe40000010011 */
[----:B------:R-:W-:Y:S02]  /*0220*/  FADD.FTZ R15, R15, R10 ;  /* 0x0000000a0f0f7221 */ /* 0x000fe40000010000 */
[----:B------:R-:W-:Y:S02]  /*0230*/  FADD.FTZ R9, R9, R12 ;  /* 0x0000000c09097221 */ /* 0x000fe40000010000 */
[----:B-1----:R-:W-:-:S02]  /*0240*/  FFMA.FTZ R14, R2, R14, R19 ;  /* 0x0000000e020e7223 */ /* 0x002fc40000010013 */
[----:B------:R-:W-:-:S04]  /*0250*/  IMAD.WIDE R2, R0, R23, c[0x0][0x160] ;  /* 0x0000580000027625 */ /* 0x000fc800078e0217 */
[----:B------:R-:W-:Y:S01]  /*0260*/  FADD.FTZ R21, R14, R21 ;  /* 0x000000150e157221 */ /* 0x000fe20000010000 */
[----:B------:R-:W-:Y:S04]  /*0270*/  STG.E [R2.64], R13 ;  /* 0x0000000d02007986 */ /* 0x000fe8000c101904 */
[----:B------:R-:W-:Y:S04]  /*0280*/  STG.E [R2.64+0x4], R15 ;  /* 0x0000040f02007986 */ /* 0x000fe8000c101904 */
[----:B------:R-:W-:Y:S04]  /*0290*/  STG.E [R2.64+0x8], R9 ;  /* 0x0000080902007986 */ /* 0x000fe8000c101904 */
[----:B------:R-:W-:Y:S01]  /*02a0*/  STG.E [R2.64+0xc], R21 ;  /* 0x00000c1502007986 */ /* 0x000fe2000c101904 */
[----:B------:R-:W-:Y:S05]  /*02b0*/  EXIT ;  /* 0x000000000000794d */ /* 0x000fea0003800000 */
.L_x_3:
        /* <DEDUP_REMOVED lines=12> */
.L_x_23:


//--------------------- .text._ZN17fastertransformer13T5addResidualI6__halfEEvPT_PKS2_ii --------------------------
	.section	.text._ZN17fastertransformer13T5addResidualI6__halfEEvPT_PKS2_ii,"ax",@progbits
	.sectioninfo	@"SHI_REGISTERS=10"
	.align	128
        .global         _ZN17fastertransformer13T5addResidualI6__halfEEvPT_PKS2_ii
        .type           _ZN17fastertransformer13T5addResidualI6__halfEEvPT_PKS2_ii,@function
        .size           _ZN17fastertransformer13T5addResidualI6__halfEEvPT_PKS2_ii,(.L_x_24 - _ZN17fastertransformer13T5addResidualI6__halfEEvPT_PKS2_ii)
        .other          _ZN17fastertransformer13T5addResidualI6__halfEEvPT_PKS2_ii,@"STO_CUDA_ENTRY STV_DEFAULT"
_ZN17fastertransformer13T5addResidualI6__halfEEvPT_PKS2_ii:
.text._ZN17fastertransformer13T5addResidualI6__halfEEvPT_PKS2_ii:
[----:B------:R-:W-:Y:S02]  /*0000*/  IMAD.MOV.U32 R1, RZ, RZ, c[0x0][0x28] ;  /* 0x00000a00ff017624 */ /* 0x000fe400078e00ff */
[----:B------:R-:W0:Y:S04]  /*0010*/  S2R R0, SR_CTAID.Y ;  /* 0x0000000000007919 */ /* 0x000e280000002600 */
[----:B------:R-:W0:Y:S02]  /*0020*/  S2R R3, SR_TID.X ;  /* 0x0000000000037919 */ /* 0x000e240000002100 */
[----:B0-----:R-:W-:-:S05]  /*0030*/  IMAD R0, R0, c[0x0][0x0], R3 ;  /* 0x0000000000007a24 */ /* 0x001fca00078e0203 */
[----:B------:R-:W-:-:S13]  /*0040*/  ISETP.GE.AND P0, PT, R0, c[0x0][0x174], PT ;  /* 0x00005d0000007a0c */ /* 0x000fda0003f06270 */
[----:B------:R-:W-:Y:S05]  /*0050*/  @P0 EXIT ;  /* 0x000000000000094d */ /* 0x000fea0003800000 */
[----:B------:R-:W0:Y:S01]  /*0060*/  S2R R3, SR_CTAID.X ;  /* 0x0000000000037919 */ /* 0x000e220000002500 */
[----:B------:R-:W-:Y:S01]  /*0070*/  HFMA2.MMA R7, -RZ, RZ, 0, 1.1920928955078125e-07 ;  /* 0x00000002ff077435 */ /* 0x000fe200000001ff */
[----:B------:R-:W-:Y:S01]  /*0080*/  ULDC.64 UR4, c[0x0][0x118] ;  /* 0x0000460000047ab9 */ /* 0x000fe20000000a00 */
[----:B0-----:R-:W-:-:S08]  /*0090*/  IMAD R0, R3, c[0x0][0x174], R0 ;  /* 0x00005d0003007a24 */ /* 0x001fd000078e0200 */
[----:B------:R-:W-:-:S04]  /*00a0*/  IMAD.WIDE.U32 R4, R0, R7, c[0x0][0x168] ;  /* 0x00005a0000047625 */ /* 0x000fc800078e0007 */
[----:B------:R-:W-:Y:S02]  /*00b0*/  IMAD.WIDE.U32 R2, R0, R7, c[0x0][0x160] ;  /* 0x0000580000027625 */ /* 0x000fe400078e0007 */
[----:B------:R-:W2:Y:S04]  /*00c0*/  LDG.E.U16 R4, [R4.64] ;  /* 0x0000000404047981 */ /* 0x000ea8000c1e1500 */
[----:B------:R-:W3:Y:S01]  /*00d0*/  LDG.E.U16 R0, [R2.64] ;  /* 0x0000000402007981 */ /* 0x000ee2000c1e1500 */
[----:B------:R-:W-:Y:S01]  /*00e0*/  IMAD.MOV.U32 R6, RZ, RZ, 0x477c0000 ;  /* 0x477c0000ff067424 */ /* 0x000fe200078e00ff */
[----:B--2---:R-:W-:Y:S02]  /*00f0*/  HADD2.F32 R7, -RZ, R4.H0_H0 ;  /* 0x20000004ff077230 */ /* 0x004fe40000004100 */
[----:B---3--:R-:W-:-:S05]  /*0100*/  HADD2.F32 R0, -RZ, R0.H0_H0 ;  /* 0x20000000ff007230 */ /* 0x008fca0000004100 */
[----:B------:R-:W-:-:S05]  /*0110*/  FADD.FTZ R0, R0, R7 ;  /* 0x0000000700007221 */ /* 0x000fca0000010000 */
[C---:B------:R-:W-:Y:S02]  /*0120*/  FSETP.GT.FTZ.AND P0, PT, R0.reuse, 64512, PT ;  /* 0x477c00000000780b */ /* 0x040fe40003f14000 */
[----:B------:R-:W-:-:S04]  /*0130*/  FSETP.GEU.FTZ.AND P1, PT, R0, -64512, PT ;  /* 0xc77c00000000780b */ /* 0x000fc80003f3e000 */
[----:B------:R-:W-:Y:S02]  /*0140*/  PLOP3.LUT P0, PT, P0, P1, PT, 0xa2, 0x0 ;  /* 0x000000000000781c */ /* 0x000fe40000703472 */
[----:B------:R-:W-:-:S11]  /*0150*/  FSETP.GT.FTZ.AND P1, PT, R0, RZ, PT ;  /* 0x000000ff0000720b */ /* 0x000fd60003f34000 */
[----:B------:R-:W-:-:S04]  /*0160*/  @P0 FSEL R0, R6, -64512, P1 ;  /* 0xc77c000006000808 */ /* 0x000fc80000800000 */
[----:B------:R-:W-:-:S05]  /*0170*/  F2FP.PACK_AB R0, RZ, R0 ;  /* 0x00000000ff00723e */ /* 0x000fca00000000ff */
[----:B------:R-:W-:Y:S01]  /*0180*/  STG.E.U16 [R2.64], R0 ;  /* 0x0000000002007986 */ /* 0x000fe2000c101504 */
[----:B------:R-:W-:Y:S05]  /*0190*/  EXIT ;  /* 0x000000000000794d */ /* 0x000fea0003800000 */
.L_x_4:
        /* <DEDUP_REMOVED lines=14> */
.L_x_24:


//--------------------- .text._ZN17fastertransformer13T5addResidualIfEEvPT_PKS1_ii --------------------------
	.section	.text._ZN17fastertransformer13T5addResidualIfEEvPT_PKS1_ii,"ax",@progbits
	.sectioninfo	@"SHI_REGISTERS=10"
	.align	128
        .global         _ZN17fastertransformer13T5addResidualIfEEvPT_PKS1_ii
        .type           _ZN17fastertransformer13T5addResidualIfEEvPT_PKS1_ii,@function
        .size           _ZN17fastertransformer13T5addResidualIfEEvPT_PKS1_ii,(.L_x_25 - _ZN17fastertransformer13T5addResidualIfEEvPT_PKS1_ii)
        .other          _ZN17fastertransformer13T5addResidualIfEEvPT_PKS1_ii,@"STO_CUDA_ENTRY STV_DEFAULT"
_ZN17fastertransformer13T5addResidualIfEEvPT_PKS1_ii:
.text._ZN17fastertransformer13T5addResidualIfEEvPT_PKS1_ii:
[----:B------:R-:W-:Y:S02]  /*0000*/  MOV R1, c[0x0][0x28] ;  /* 0x00000a0000017a02 */ /* 0x000fe40000000f00 */
[----:B------:R-:W0:Y:S04]  /*0010*/  S2R R0, SR_CTAID.Y ;  /* 0x0000000000007919 */ /* 0x000e280000002600 */
[----:B------:R-:W0:Y:S02]  /*0020*/  S2R R3, SR_TID.X ;  /* 0x0000000000037919 */ /* 0x000e240000002100 */
[----:B0-----:R-:W-:-:S05]  /*0030*/  IMAD R0, R0, c[0x0][0x0], R3 ;  /* 0x0000000000007a24 */ /* 0x001fca00078e0203 */
[----:B------:R-:W-:-:S13]  /*0040*/  ISETP.GE.AND P0, PT, R0, c[0x0][0x174], PT ;  /* 0x00005d0000007a0c */ /* 0x000fda0003f06270 */
[----:B------:R-:W-:Y:S05]  /*0050*/  @P0 EXIT ;  /* 0x000000000000094d */ /* 0x000fea0003800000 */
[----:B------:R-:W0:Y:S01]  /*0060*/  S2R R3, SR_CTAID.X ;  /* 0x0000000000037919 */ /* 0x000e220000002500 */
[----:B------:R-:W-:Y:S01]  /*0070*/  HFMA2.MMA R7, -RZ, RZ, 0, 2.384185791015625e-07 ;  /* 0x00000004ff077435 */ /* 0x000fe200000001ff */
[----:B------:R-:W-:Y:S01]  /*0080*/  ULDC.64 UR4, c[0x0][0x118] ;  /* 0x0000460000047ab9 */ /* 0x000fe20000000a00 */
[----:B0-----:R-:W-:-:S08]  /*0090*/  IMAD R0, R3, c[0x0][0x174], R0 ;  /* 0x00005d0003007a24 */ /* 0x001fd000078e0200 */
[----:B------:R-:W-:-:S04]  /*00a0*/  IMAD.WIDE.U32 R4, R0, R7, c[0x0][0x168] ;  /* 0x00005a0000047625 */ /* 0x000fc800078e0007 */
[----:B------:R-:W-:Y:S02]  /*00b0*/  IMAD.WIDE.U32 R2, R0, R7, c[0x0][0x160] ;  /* 0x0000580000027625 */ /* 0x000fe400078e0007 */
[----:B------:R-:W2:Y:S04]  /*00c0*/  LDG.E R4, [R4.64] ;  /* 0x0000000404047981 */ /* 0x000ea8000c1e1900 */
[----:B------:R-:W2:Y:S02]  /*00d0*/  LDG.E R7, [R2.64] ;  /* 0x0000000402077981 */ /* 0x000ea4000c1e1900 */
[----:B--2---:R-:W-:-:S05]  /*00e0*/  FADD.FTZ R7, R4, R7 ;  /* 0x0000000704077221 */ /* 0x004fca0000010000 */
[----:B------:R-:W-:Y:S01]  /*00f0*/  STG.E [R2.64], R7 ;  /* 0x0000000702007986 */ /* 0x000fe2000c101904 */
[----:B------:R-:W-:Y:S05]  /*0100*/  EXIT ;  /* 0x000000000000794d */ /* 0x000fea0003800000 */
.L_x_5:
        /* <DEDUP_REMOVED lines=15> */
.L_x_25:


//--------------------- .text._ZN17fastertransformer27addBiasAttentionFfnResidualI6__halfEEvPT_PKS2_S5_S5_S5_iii --------------------------
	.section	.text._ZN17fastertransformer27addBiasAttentionFfnResidualI6__halfEEvPT_PKS2_S5_S5_S5_iii,"ax",@progbits
	.sectioninfo	@"SHI_REGISTERS=14"
	.align	128
        .global         _ZN17fastertransformer27addBiasAttentionFfnResidualI6__halfEEvPT_PKS2_S5_S5_S5_iii
        .type           _ZN17fastertransformer27addBiasAttentionFfnResidualI6__halfEEvPT_PKS2_S5_S5_S5_iii,@function
        .size           _ZN17fastertransformer27addBiasAttentionFfnResidualI6__halfEEvPT_PKS2_S5_S5_S5_iii,(.L_x_26 - _ZN17fastertransformer27addBiasAttentionFfnResidualI6__halfEEvPT_PKS2_S5_S5_S5_iii)
        .other          _ZN17fastertransformer27addBiasAttentionFfnResidualI6__halfEEvPT_PKS2_S5_S5_S5_iii,@"STO_CUDA_ENTRY STV_DEFAULT"
_ZN17fastertransformer27addBiasAttentionFfnResidualI6__halfEEvPT_PKS2_S5_S5_S5_iii:
.text._ZN17fastertransformer27addBiasAttentionFfnResidualI6__halfEEvPT_PKS2_S5_S5_S5_iii:
[----:B------:R-:W-:Y:S02]  /*0000*/  IMAD.MOV.U32 R1, RZ, RZ, c[0x0][0x28] ;  /* 0x00000a00ff017624 */ /* 0x000fe400078e00ff */
[----:B------:R-:W0:Y:S04]  /*0010*/  S2R R6, SR_CTAID.Y ;  /* 0x0000000000067919 */ /* 0x000e280000002600 */
[----:B------:R-:W0:Y:S02]  /*0020*/  S2R R3, SR_TID.X ;  /* 0x0000000000037919 */ /* 0x000e240000002100 */
[----:B0-----:R-:W-:-:S05]  /*0030*/  IMAD R6, R6, c[0x0][0x0], R3 ;  /* 0x0000000006067a24 */ /* 0x001fca00078e0203 */
[----:B------:R-:W-:-:S13]  /*0040*/  ISETP.GE.AND P0, PT, R6, c[0x0][0x18c], PT ;  /* 0x0000630006007a0c */ /* 0x000fda0003f06270 */
[----:B------:R-:W-:Y:S05]  /*0050*/  @P0 EXIT ;  /* 0x000000000000094d */ /* 0x000fea0003800000 */
[----:B------:R-:W0:Y:S01]  /*0060*/  S2R R3, SR_CTAID.X ;  /* 0x0000000000037919 */ /* 0x000e220000002500 */
[----:B------:R-:W-:Y:S01]  /*0070*/  ISETP.NE.U32.AND P0, PT, RZ, c[0x0][0x178], PT ;  /* 0x00005e00ff007a0c */ /* 0x000fe20003f05070 */
[----:B------:R-:W-:Y:S01]  /*0080*/  ULDC.64 UR4, c[0x0][0x118] ;  /* 0x0000460000047ab9 */ /* 0x000fe20000000a00 */
[----:B------:R-:W-:Y:S02]  /*0090*/  IMAD.MOV.U32 R7, RZ, RZ, 0x2 ;  /* 0x00000002ff077424 */ /* 0x000fe400078e00ff */
[----:B------:R-:W-:Y:S01]  /*00a0*/  ISETP.NE.AND.EX P0, PT, RZ, c[0x0][0x17c], PT, P0 ;  /* 0x00005f00ff007a0c */ /* 0x000fe20003f05300 */
[----:B0-----:R-:W-:-:S12]  /*00b0*/  IMAD R0, R3, c[0x0][0x18c], R6 ;  /* 0x0000630003007a24 */ /* 0x001fd800078e0206 */
[----:B------:R-:W-:-:S04]  /*00c0*/  @P0 LEA R8, P1, R0, c[0x0][0x178], 0x1 ;  /* 0x00005e0000080a11 */ /* 0x000fc800078208ff */
[----:B------:R-:W-:-:S05]  /*00d0*/  @P0 LEA.HI.X R9, R0, c[0x0][0x17c], RZ, 0x1, P1 ;  /* 0x00005f0000090a11 */ /* 0x000fca00008f0cff */
[----:B------:R-:W2:Y:S01]  /*00e0*/  @P0 LDG.E.U16 R8, [R8.64] ;  /* 0x0000000408080981 */ /* 0x000ea2000c1e1500 */
[----:B------:R-:W-:-:S04]  /*00f0*/  IMAD.WIDE.U32 R2, R0, R7, c[0x0][0x168] ;  /* 0x00005a0000027625 */ /* 0x000fc800078e0007 */
[-C--:B------:R-:W-:Y:S02]  /*0100*/  IMAD.WIDE.U32 R4, R0, R7.reuse, c[0x0][0x170] ;  /* 0x00005c0000047625 */ /* 0x080fe400078e0007 */
[----:B------:R-:W3:Y:S02]  /*0110*/  LDG.E.U16 R2, [R2.64] ;  /* 0x0000000402027981 */ /* 0x000ee4000c1e1500 */
[----:B------:R-:W-:Y:S02]  /*0120*/  IMAD.WIDE R6, R6, R7, c[0x0][0x180] ;  /* 0x0000600006067625 */ /* 0x000fe400078e0207 */
[----:B------:R-:W3:Y:S04]  /*0130*/  LDG.E.U16 R5, [R4.64] ;  /* 0x0000000404057981 */ /* 0x000ee8000c1e1500 */
[----:B------:R-:W4:Y:S01]  /*0140*/  LDG.E.U16 R6, [R6.64] ;  /* 0x0000000406067981 */ /* 0x000f22000c1e1500 */
[----:B------:R-:W0:Y:S08]  /*0150*/  @P0 I2F R11, c[0x0][0x190] ;  /* 0x00006400000b0b06 */ /* 0x000e300000201400 */
[----:B0-----:R-:W0:Y:S01]  /*0160*/  @P0 MUFU.RCP R11, R11 ;  /* 0x0000000b000b0308 */ /* 0x001e220000001000 */
[----:B--2---:R-:W-:-:S05]  /*0170*/  @P0 HADD2.F32 R10, -RZ, R8.H0_H0 ;  /* 0x20000008ff0a0230 */ /* 0x004fca0000004100 */
[----:B0-----:R-:W-:-:S05]  /*0180*/  @P0 FMUL.FTZ R10, R10, R11 ;  /* 0x0000000b0a0a0220 */ /* 0x001fca0000410000 */
[----:B------:R-:W-:Y:S01]  /*0190*/  @P0 F2FP.PACK_AB R10, RZ, R10 ;  /* 0x0000000aff0a023e */ /* 0x000fe200000000ff */
[----:B---3--:R-:W-:-:S03]  /*01a0*/  HADD2 R5, R2.H0_H0, R5.H0_H0 ;  /* 0x2000000502057230 */ /* 0x008fc60000000800 */
[----:B------:R-:W-:Y:S01]  /*01b0*/  @!P0 PRMT R10, RZ, 0x7610, R10 ;  /* 0x00007610ff0a8816 */ /* 0x000fe2000000000a */
[----:B----4-:R-:W-:Y:S01]  /*01c0*/  HADD2 R5, R5.H0_H0, R6.H0_H0 ;  /* 0x2000000605057230 */ /* 0x010fe20000000800 */
[----:B------:R-:W-:-:S03]  /*01d0*/  LEA R2, P0, R0, c[0x0][0x160], 0x1 ;  /* 0x0000580000027a11 */ /* 0x000fc600078008ff */
[----:B------:R-:W-:Y:S01]  /*01e0*/  HADD2 R5, R5.H0_H0, R10.H0_H0 ;  /* 0x2000000a05057230 */ /* 0x000fe20000000800 */
[----:B------:R-:W-:-:S05]  /*01f0*/  LEA.HI.X R3, R0, c[0x0][0x164], RZ, 0x1, P0 ;  /* 0x0000590000037a11 */ /* 0x000fca00000f0cff */
[----:B------:R-:W-:Y:S01]  /*0200*/  STG.E.U16 [R2.64], R5 ;  /* 0x0000000502007986 */ /* 0x000fe2000c101504 */
[----:B------:R-:W-:Y:S05]  /*0210*/  EXIT ;  /* 0x000000000000794d */ /* 0x000fea0003800000 */
.L_x_6:
        /* <DEDUP_REMOVED lines=14> */
.L_x_26:


//--------------------- .text._ZN17fastertransformer27addBiasAttentionFfnResidualI6__halfEEvPT_PKS2_S5_S5_iii --------------------------
	.section	.text._ZN17fastertransformer27addBiasAttentionFfnResidualI6__halfEEvPT_PKS2_S5_S5_iii,"ax",@progbits
	.sectioninfo	@"SHI_REGISTERS=14"
	.align	128
        .global         _ZN17fastertransformer27addBiasAttentionFfnResidualI6__halfEEvPT_PKS2_S5_S5_iii
        .type           _ZN17fastertransformer27addBiasAttentionFfnResidualI6__halfEEvPT_PKS2_S5_S5_iii,@function
        .size           _ZN17fastertransformer27addBiasAttentionFfnResidualI6__halfEEvPT_PKS2_S5_S5_iii,(.L_x_27 - _ZN17fastertransformer27addBiasAttentionFfnResidualI6__halfEEvPT_PKS2_S5_S5_iii)
        .other          _ZN17fastertransformer27addBiasAttentionFfnResidualI6__halfEEvPT_PKS2_S5_S5_iii,@"STO_CUDA_ENTRY STV_DEFAULT"
_ZN17fastertransformer27addBiasAttentionFfnResidualI6__halfEEvPT_PKS2_S5_S5_iii:
.text._ZN17fastertransformer27addBiasAttentionFfnResidualI6__halfEEvPT_PKS2_S5_S5_iii:
[----:B------:R-:W-:Y:S02]  /*0000*/  MOV R1, c[0x0][0x28] ;  /* 0x00000a0000017a02 */ /* 0x000fe40000000f00 */
        /* <DEDUP_REMOVED lines=9> */
[----:B------:R-:W-:-:S05]  /*00a0*/  IMAD.WIDE R2, R6, R9, c[0x0][0x160] ;  /* 0x0000580006027625 */ /* 0x000fca00078e0209 */
[----:B------:R-:W2:Y:S01]  /*00b0*/  LDG.E.U16 R0, [R2.64] ;  /* 0x0000000402007981 */ /* 0x000ea2000c1e1500 */
[----:B------:R-:W-:-:S04]  /*00c0*/  IMAD.WIDE R4, R6, R9, c[0x0][0x168] ;  /* 0x00005a0006047625 */ /* 0x000fc800078e0209 */
[-C--:B------:R-:W-:Y:S02]  /*00d0*/  IMAD.WIDE R6, R6, R9.reuse, c[0x0][0x170] ;  /* 0x00005c0006067625 */ /* 0x080fe400078e0209 */
[----:B------:R-:W3:Y:S02]  /*00e0*/  LDG.E.U16 R4, [R4.64] ;  /* 0x0000000404047981 */ /* 0x000ee4000c1e1500 */
[----:B------:R-:W-:Y:S02]  /*00f0*/  IMAD.WIDE R8, R8, R9, c[0x0][0x178] ;  /* 0x00005e0008087625 */ /* 0x000fe400078e0209 */
[----:B------:R-:W4:Y:S04]  /*0100*/  LDG.E.U16 R6, [R6.64] ;  /* 0x0000000406067981 */ /* 0x000f28000c1e1500 */
[----:B------:R-:W5:Y:S01]  /*0110*/  LDG.E.U16 R8, [R8.64] ;  /* 0x0000000408087981 */ /* 0x000f62000c1e1500 */
[----:B------:R-:W0:Y:S08]  /*0120*/  I2F R10, c[0x0][0x188] ;  /* 0x00006200000a7b06 */ /* 0x000e300000201400 */
[----:B0-----:R-:W0:Y:S01]  /*0130*/  MUFU.RCP R11, R10 ;  /* 0x0000000a000b7308 */ /* 0x001e220000001000 */
[----:B--2---:R-:W-:-:S05]  /*0140*/  HADD2.F32 R0, -RZ, R0.H0_H0 ;  /* 0x20000000ff007230 */ /* 0x004fca0000004100 */
[----:B0-----:R-:W-:Y:S01]  /*0150*/  FMUL.FTZ R0, R0, R11 ;  /* 0x0000000b00007220 */ /* 0x001fe20000410000 */
[----:B---3--:R-:W-:-:S04]  /*0160*/  HADD2.F32 R11, -RZ, R4.H0_H0 ;  /* 0x20000004ff0b7230 */ /* 0x008fc80000004100 */
[----:B------:R-:W-:Y:S01]  /*0170*/  F2FP.PACK_AB R0, RZ, R0 ;  /* 0x00000000ff00723e */ /* 0x000fe200000000ff */
[----:B----4-:R-:W-:-:S04]  /*0180*/  HADD2.F32 R5, -RZ, R6.H0_H0 ;  /* 0x20000006ff057230 */ /* 0x010fc80000004100 */
[----:B------:R-:W-:Y:S02]  /*0190*/  HADD2.F32 R0, -RZ, R0.H0_H0 ;  /* 0x20000000ff007230 */ /* 0x000fe40000004100 */
[----:B-----5:R-:W-:-:S03]  /*01a0*/  HADD2.F32 R7, -RZ, R8.H0_H0 ;  /* 0x20000008ff077230 */ /* 0x020fc60000004100 */
[----:B------:R-:W-:-:S04]  /*01b0*/  FADD.FTZ R0, R0, R11 ;  /* 0x0000000b00007221 */ /* 0x000fc80000010000 */
[----:B------:R-:W-:-:S04]  /*01c0*/  FADD.FTZ R0, R0, R5 ;  /* 0x0000000500007221 */ /* 0x000fc80000010000 */
[----:B------:R-:W-:-:S05]  /*01d0*/  FADD.FTZ R0, R0, R7 ;  /* 0x0000000700007221 */ /* 0x000fca0000010000 */
[----:B------:R-:W-:-:S05]  /*01e0*/  F2FP.PACK_AB R0, RZ, R0 ;  /* 0x00000000ff00723e */ /* 0x000fca00000000ff */
[----:B------:R-:W-:Y:S01]  /*01f0*/  STG.E.U16 [R2.64], R0 ;  /* 0x0000000002007986 */ /* 0x000fe2000c101504 */
[----:B------:R-:W-:Y:S05]  /*0200*/  EXIT ;  /* 0x000000000000794d */ /* 0x000fea0003800000 */
.L_x_7:
        /* <DEDUP_REMOVED lines=15> */
.L_x_27:


//--------------------- .text._ZN17fastertransformer27addBiasAttentionFfnResidualIfEEvPT_PKS1_S4_S4_S4_iii --------------------------
	.section	.text._ZN17fastertransformer27addBiasAttentionFfnResidualIfEEvPT_PKS1_S4_S4_S4_iii,"ax",@progbits
	.sectioninfo	@"SHI_REGISTERS=16"
	.align	128
        .global         _ZN17fastertransformer27addBiasAttentionFfnResidualIfEEvPT_PKS1_S4_S4_S4_iii
        .type           _ZN17fastertransformer27addBiasAttentionFfnResidualIfEEvPT_PKS1_S4_S4_S4_iii,@function
        .size           _ZN17fastertransformer27addBiasAttentionFfnResidualIfEEvPT_PKS1_S4_S4_S4_iii,(.L_x_28 - _ZN17fastertransformer27addBiasAttentionFfnResidualIfEEvPT_PKS1_S4_S4_S4_iii)
        .other          _ZN17fastertransformer27addBiasAttentionFfnResidualIfEEvPT_PKS1_S4_S4_S4_iii,@"STO_CUDA_ENTRY STV_DEFAULT"
_ZN17fastertransformer27addBiasAttentionFfnResidualIfEEvPT_PKS1_S4_S4_S4_iii:
.text._ZN17fastertransformer27addBiasAttentionFfnResidualIfEEvPT_PKS1_S4_S4_S4_iii:
[----:B------:R-:W-:Y:S02]  /*0000*/  MOV R1, c[0x0][0x28] ;  /* 0x00000a0000017a02 */ /* 0x000fe40000000f00 */
[----:B------:R-:W0:Y:S04]  /*0010*/  S2R R6, SR_CTAID.Y ;  /* 0x0000000000067919 */ /* 0x000e280000002600 */
[----:B------:R-:W0:Y:S02]  /*0020*/  S2R R3, SR_TID.X ;  /* 0x0000000000037919 */ /* 0x000e240000002100 */
[----:B0-----:R-:W-:-:S05]  /*0030*/  IMAD R6, R6, c[0x0][0x0], R3 ;  /* 0x0000000006067a24 */ /* 0x001fca00078e0203 */
[----:B------:R-:W-:-:S13]  /*0040*/  ISETP.GE.AND P0, PT, R6, c[0x0][0x18c], PT ;  /* 0x0000630006007a0c */ /* 0x000fda0003f06270 */
[----:B------:R-:W-:Y:S05]  /*0050*/  @P0 EXIT ;  /* 0x000000000000094d */ /* 0x000fea0003800000 */
[----:B------:R-:W0:Y:S01]  /*0060*/  S2R R3, SR_CTAID.X ;  /* 0x0000000000037919 */ /* 0x000e220000002500 */
[----:B------:R-:W-:Y:S01]  /*0070*/  ISETP.NE.U32.AND P0, PT, RZ, c[0x0][0x178], PT ;  /* 0x00005e00ff007a0c */ /* 0x000fe20003f05070 */
[----:B------:R-:W-:Y:S01]  /*0080*/  HFMA2.MMA R7, -RZ, RZ, 0, 2.384185791015625e-07 ;  /* 0x00000004ff077435 */ /* 0x000fe200000001ff */
[----:B------:R-:W-:Y:S02]  /*0090*/  ULDC.64 UR4, c[0x0][0x118] ;  /* 0x0000460000047ab9 */ /* 0x000fe40000000a00 */
[----:B------:R-:W-:Y:S01]  /*00a0*/  ISETP.NE.AND.EX P0, PT, RZ, c[0x0][0x17c], PT, P0 ;  /* 0x00005f00ff007a0c */ /* 0x000fe20003f05300 */
[----:B0-----:R-:W-:-:S06]  /*00b0*/  IMAD R0, R3, c[0x0][0x18c], R6 ;  /* 0x0000630003007a24 */ /* 0x001fcc00078e0206 */
[----:B------:R-:W-:-:S06]  /*00c0*/  IMAD.WIDE.U32 R4, R0, R7, c[0x0][0x170] ;  /* 0x00005c0000047625 */ /* 0x000fcc00078e0007 */
[C---:B------:R-:W-:Y:S01]  /*00d0*/  @P0 LEA R8, P1, R0.reuse, c[0x0][0x178], 0x2 ;  /* 0x00005e0000080a11 */ /* 0x040fe200078210ff */
[----:B------:R-:W-:-:S03]  /*00e0*/  IMAD.WIDE.U32 R2, R0, R7, c[0x0][0x168] ;  /* 0x00005a0000027625 */ /* 0x000fc600078e0007 */
[----:B------:R-:W-:Y:S01]  /*00f0*/  @P0 LEA.HI.X R9, R0, c[0x0][0x17c], RZ, 0x2, P1 ;  /* 0x00005f0000090a11 */ /* 0x000fe200008f14ff */
[----:B------:R-:W2:Y:S01]  /*0100*/  LDG.E R4, [R4.64] ;  /* 0x0000000404047981 */ /* 0x000ea2000c1e1900 */
[----:B------:R-:W-:-:S03]  /*0110*/  IMAD.WIDE R6, R6, R7, c[0x0][0x180] ;  /* 0x0000600006067625 */ /* 0x000fc600078e0207 */
[----:B------:R-:W2:Y:S04]  /*0120*/  LDG.E R3, [R2.64] ;  /* 0x0000000402037981 */ /* 0x000ea8000c1e1900 */
[----:B------:R-:W3:Y:S04]  /*0130*/  LDG.E R7, [R6.64] ;  /* 0x0000000406077981 */ /* 0x000ee8000c1e1900 */
[----:B------:R-:W4:Y:S01]  /*0140*/  @P0 LDG.E R8, [R8.64] ;  /* 0x0000000408080981 */ /* 0x000f22000c1e1900 */
[----:B------:R-:W0:Y:S01]  /*0150*/  @P0 I2F R12, c[0x0][0x190] ;  /* 0x00006400000c0b06 */ /* 0x000e220000201400 */
[----:B------:R-:W-:-:S07]  /*0160*/  HFMA2.MMA R11, -RZ, RZ, 0, 0 ;  /* 0x00000000ff0b7435 */ /* 0x000fce00000001ff */
[----:B0-----:R-:W4:Y:S01]  /*0170*/  @P0 MUFU.RCP R13, R12 ;  /* 0x0000000c000d0308 */ /* 0x001f220000001000 */
[----:B--2---:R-:W-:Y:S01]  /*0180*/  FADD.FTZ R10, R4, R3 ;  /* 0x00000003040a7221 */ /* 0x004fe20000010000 */
[----:B------:R-:W-:-:S03]  /*0190*/  LEA R4, P1, R0, c[0x0][0x160], 0x2 ;  /* 0x0000580000047a11 */ /* 0x000fc600078210ff */
[----:B---3--:R-:W-:Y:S01]  /*01a0*/  FADD.FTZ R10, R10, R7 ;  /* 0x000000070a0a7221 */ /* 0x008fe20000010000 */
[----:B------:R-:W-:Y:S01]  /*01b0*/  LEA.HI.X R5, R0, c[0x0][0x164], RZ, 0x2, P1 ;  /* 0x0000590000057a11 */ /* 0x000fe200008f14ff */
[----:B----4-:R-:W-:-:S04]  /*01c0*/  @P0 FMUL.FTZ R11, R8, R13 ;  /* 0x0000000d080b0220 */ /* 0x010fc80000410000 */
[----:B------:R-:W-:-:S05]  /*01d0*/  FADD.FTZ R11, R10, R11 ;  /* 0x0000000b0a0b7221 */ /* 0x000fca0000010000 */
[----:B------:R-:W-:Y:S01]  /*01e0*/  STG.E [R4.64], R11 ;  /* 0x0000000b04007986 */ /* 0x000fe2000c101904 */
[----:B------:R-:W-:Y:S05]  /*01f0*/  EXIT ;  /* 0x000000000000794d */ /* 0x000fea0003800000 */
.L_x_8:
        /* <DEDUP_REMOVED lines=16> */
.L_x_28:


//--------------------- .text._ZN17fastertransformer27addBiasAttentionFfnResidualIfEEvPT_PKS1_S4_S4_iii --------------------------
	.section	.text._ZN17fastertransformer27addBiasAttentionFfnResidualIfEEvPT_PKS1_S4_S4_iii,"ax",@progbits
	.sectioninfo	@"SHI_REGISTERS=14"
	.align	128
        .global         _ZN17fastertransformer27addBiasAttentionFfnResidualIfEEvPT_PKS1_S4_S4_iii
        .type           _ZN17fastertransformer27addBiasAttentionFfnResidualIfEEvPT_PKS1_S4_S4_iii,@function
        .size           _ZN17fastertransformer27addBiasAttentionFfnResidualIfEEvPT_PKS1_S4_S4_iii,(.L_x_29 - _ZN17fastertransformer27addBiasAttentionFfnResidualIfEEvPT_PKS1_S4_S4_iii)
        .other          _ZN17fastertransformer27addBiasAttentionFfnResidualIfEEvPT_PKS1_S4_S4_iii,@"STO_CUDA_ENTRY STV_DEFAULT"
_ZN17fastertransformer27addBiasAttentionFfnResidualIfEEvPT_PKS1_S4_S4_iii:
.text._ZN17fastertransformer27addBiasAttentionFfnResidualIfEEvPT_PKS1_S4_S4_iii:
        /* <DEDUP_REMOVED lines=10> */
[----:B------:R-:W-:-:S04]  /*00a0*/  IMAD.WIDE R4, R6, R9, c[0x0][0x168] ;  /* 0x00005a0006047625 */ /* 0x000fc800078e0209 */
[CC--:B------:R-:W-:Y:S02]  /*00b0*/  IMAD.WIDE R2, R6.reuse, R9.reuse, c[0x0][0x160] ;  /* 0x0000580006027625 */ /* 0x0c0fe400078e0209 */
[----:B------:R-:W2:Y:S02]  /*00c0*/  LDG.E R5, [R4.64] ;  /* 0x0000000404057981 */ /* 0x000ea4000c1e1900 */
[-C--:B------:R-:W-:Y:S02]  /*00d0*/  IMAD.WIDE R6, R6, R9.reuse, c[0x0][0x170] ;  /* 0x00005c0006067625 */ /* 0x080fe400078e0209 */
[----:B------:R-:W2:Y:S02]  /*00e0*/  LDG.E R10, [R2.64] ;  /* 0x00000004020a7981 */ /* 0x000ea4000c1e1900 */
[----:B------:R-:W-:Y:S02]  /*00f0*/  IMAD.WIDE R8, R8, R9, c[0x0][0x178] ;  /* 0x00005e0008087625 */ /* 0x000fe400078e0209 */
[----:B------:R-:W3:Y:S04]  /*0100*/  LDG.E R7, [R6.64] ;  /* 0x0000000406077981 */ /* 0x000ee8000c1e1900 */
[----:B------:R-:W4:Y:S01]  /*0110*/  LDG.E R9, [R8.64] ;  /* 0x0000000408097981 */ /* 0x000f22000c1e1900 */
[----:B------:R-:W0:Y:S08]  /*0120*/  I2F R0, c[0x0][0x188] ;  /* 0x0000620000007b06 */ /* 0x000e300000201400 */
[----:B0-----:R-:W2:Y:S02]  /*0130*/  MUFU.RCP R0, R0 ;  /* 0x0000000000007308 */ /* 0x001ea40000001000 */
[----:B--2---:R-:W-:-:S04]  /*0140*/  FFMA.FTZ R10, R10, R0, R5 ;  /* 0x000000000a0a7223 */ /* 0x004fc80000010005 */
[----:B---3--:R-:W-:-:S04]  /*0150*/  FADD.FTZ R10, R10, R7 ;  /* 0x000000070a0a7221 */ /* 0x008fc80000010000 */
[----:B----4-:R-:W-:-:S05]  /*0160*/  FADD.FTZ R11, R10, R9 ;  /* 0x000000090a0b7221 */ /* 0x010fca0000010000 */
[----:B------:R-:W-:Y:S01]  /*0170*/  STG.E [R2.64], R11 ;  /* 0x0000000b02007986 */ /* 0x000fe2000c101904 */
[----:B------:R-:W-:Y:S05]  /*0180*/  EXIT ;  /* 0x000000000000794d */ /* 0x000fea0003800000 */
.L_x_9:
        /* <DEDUP_REMOVED lines=15> */
.L_x_29:


//--------------------- .text._ZN17fastertransformer15addBiasResidualI6__halfLi2ES1_EEvPT_PKT1_PKS2_S8_S8_PKfSA_ii --------------------------
	.section	.text._ZN17fastertransformer15addBiasResidualI6__halfLi2ES1_EEvPT_PKT1_PKS2_S8_S8_PKfSA_ii,"ax",@progbits
	.sectioninfo	@"SHI_REGISTERS=14"
	.align	128
        .global         _ZN17fastertransformer15addBiasResidualI6__halfLi2ES1_EEvPT_PKT1_PKS2_S8_S8_PKfSA_ii
        .type           _ZN17fastertransformer15addBiasResidualI6__halfLi2ES1_EEvPT_PKT1_PKS2_S8_S8_PKfSA_ii,@function
        .size           _ZN17fastertransformer15addBiasResidualI6__halfLi2ES1_EEvPT_PKT1_PKS2_S8_S8_PKfSA_ii,(.L_x_30 - _ZN17fastertransformer15addBiasResidualI6__halfLi2ES1_EEvPT_PKT1_PKS2_S8_S8_PKfSA_ii)
        .other          _ZN17fastertransformer15addBiasResidualI6__halfLi2ES1_EEvPT_PKT1_PKS2_S8_S8_PKfSA_ii,@"STO_CUDA_ENTRY STV_DEFAULT"
_ZN17fastertransformer15addBiasResidualI6__halfLi2ES1_EEvPT_PKT1_PKS2_S8_S8_PKfSA_ii:
.text._ZN17fastertransformer15addBiasResidualI6__halfLi2ES1_EEvPT_PKT1_PKS2_S8_S8_PKfSA_ii:
        /* <DEDUP_REMOVED lines=8> */
[----:B------:R-:W-:Y:S01]  /*0080*/  HFMA2.MMA R11, -RZ, RZ, 0, 1.1920928955078125e-07 ;  /* 0x00000002ff0b7435 */ /* 0x000fe200000001ff */
[----:B------:R-:W-:Y:S02]  /*0090*/  ULDC.64 UR4, c[0x0][0x118] ;  /* 0x0000460000047ab9 */ /* 0x000fe40000000a00 */
[----:B------:R-:W-:Y:S01]  /*00a0*/  ISETP.NE.AND.EX P0, PT, RZ, c[0x0][0x184], PT, P0 ;  /* 0x00006100ff007a0c */ /* 0x000fe20003f05300 */
[----:B0-----:R-:W-:-:S12]  /*00b0*/  IMAD R10, R3, c[0x0][0x19c], R2 ;  /* 0x00006700030a7a24 */ /* 0x001fd800078e0202 */
[----:B------:R-:W-:-:S04]  /*00c0*/  @P0 IMAD.WIDE R2, R2, R11, c[0x0][0x180] ;  /* 0x0000600002020625 */ /* 0x000fc800078e020b */
[CC--:B------:R-:W-:Y:S01]  /*00d0*/  IMAD.WIDE.U32 R4, R10.reuse, R11.reuse, c[0x0][0x168] ;  /* 0x00005a000a047625 */ /* 0x0c0fe200078e000b */
[----:B------:R-:W2:Y:S03]  /*00e0*/  @P0 LDG.E.U16 R0, [R2.64] ;  /* 0x0000000402000981 */ /* 0x000ea6000c1e1500 */
[CC--:B------:R-:W-:Y:S02]  /*00f0*/  IMAD.WIDE.U32 R6, R10.reuse, R11.reuse, c[0x0][0x170] ;  /* 0x00005c000a067625 */ /* 0x0c0fe400078e000b */
[----:B------:R-:W3:Y:S02]  /*0100*/  LDG.E.U16 R4, [R4.64] ;  /* 0x0000000404047981 */ /* 0x000ee4000c1e1500 */
[CC--:B------:R-:W-:Y:S02]  /*0110*/  IMAD.WIDE.U32 R8, R10.reuse, R11.reuse, c[0x0][0x178] ;  /* 0x00005e000a087625 */ /* 0x0c0fe400078e000b */
[----:B------:R-:W3:Y:S04]  /*0120*/  LDG.E.U16 R7, [R6.64] ;  /* 0x0000000406077981 */ /* 0x000ee8000c1e1500 */
[----:B------:R-:W4:Y:S01]  /*0130*/  LDG.E.U16 R8, [R8.64] ;  /* 0x0000000408087981 */ /* 0x000f22000c1e1500 */
[----:B------:R-:W-:Y:S01]  /*0140*/  IMAD.WIDE.U32 R10, R10, R11, c[0x0][0x160] ;  /* 0x000058000a0a7625 */ /* 0x000fe200078e000b */
[----:B------:R-:W-:Y:S01]  /*0150*/  @!P0 PRMT R0, RZ, 0x7610, R0 ;  /* 0x00007610ff008816 */ /* 0x000fe20000000000 */
[----:B---3--:R-:W-:-:S04]  /*0160*/  HADD2 R7, R4.H0_H0, R7.H0_H0 ;  /* 0x2000000704077230 */ /* 0x008fc80000000800 */
[----:B----4-:R-:W-:-:S04]  /*0170*/  HADD2 R7, R7.H0_H0, R8.H0_H0 ;  /* 0x2000000807077230 */ /* 0x010fc80000000800 */
[----:B--2---:R-:W-:-:S05]  /*0180*/  HADD2 R0, R7.H0_H0, R0.H0_H0 ;  /* 0x2000000007007230 */ /* 0x004fca0000000800 */
[----:B------:R-:W-:Y:S01]  /*0190*/  STG.E.U16 [R10.64], R0 ;  /* 0x000000000a007986 */ /* 0x000fe2000c101504 */
[----:B------:R-:W-:Y:S05]  /*01a0*/  EXIT ;  /* 0x000000000000794d */ /* 0x000fea0003800000 */
.L_x_10:
        /* <DEDUP_REMOVED lines=13> */
.L_x_30:


//--------------------- .text._ZN17fastertransformer15addBiasResidualI6__halfLi2EiEEvPT_PKT1_PKS2_S8_S8_PKfSA_ii --------------------------
	.section	.text._ZN17fastertransformer15addBiasResidualI6__halfLi2EiEEvPT_PKT1_PKS2_S8_S8_PKfSA_ii,"ax",@progbits
	.sectioninfo	@"SHI_REGISTERS=20"
	.align	128
        .global         _ZN17fastertransformer15addBiasResidualI6__halfLi2EiEEvPT_PKT1_PKS2_S8_S8_PKfSA_ii
        .type           _ZN17fastertransformer15addBiasResidualI6__halfLi2EiEEvPT_PKT1_PKS2_S8_S8_PKfSA_ii,@function
        .size           _ZN17fastertransformer15addBiasResidualI6__halfLi2EiEEvPT_PKT1_PKS2_S8_S8_PKfSA_ii,(.L_x_31 - _ZN17fastertransformer15addBiasResidualI6__halfLi2EiEEvPT_PKT1_PKS2_S8_S8_PKfSA_ii)
        .other          _ZN17fastertransformer15addBiasResidualI6__halfLi2EiEEvPT_PKT1_PKS2_S8_S8_PKfSA_ii,@"STO_CUDA_ENTRY STV_DEFAULT"
_ZN17fastertransformer15addBiasResidualI6__halfLi2EiEEvPT_PKT1_PKS2_S8_S8_PKfSA_ii:
.text._ZN17fastertransformer15addBiasResidualI6__halfLi2EiEEvPT_PKT1_PKS2_S8_S8_PKfSA_ii:
        /* <DEDUP_REMOVED lines=9> */
[----:B------:R-:W-:Y:S01]  /*0090*/  MOV R6, c[0x0][0x188] ;  /* 0x0000620000067a02 */ /* 0x000fe20000000f00 */
[----:B0-----:R-:W-:-:S07]  /*00a0*/  IMAD R14, R3, c[0x0][0x19c], R2 ;  /* 0x00006700030e7a24 */ /* 0x001fce00078e0202 */
[----:B------:R-:W-:-:S05]  /*00b0*/  IMAD.WIDE.U32 R4, R14, R5, c[0x0][0x168] ;  /* 0x00005a000e047625 */ /* 0x000fca00078e0005 */
[----:B------:R-:W2:Y:S01]  /*00c0*/  LDG.E R15, [R4.64] ;  /* 0x00000004040f7981 */ /* 0x000ea2000c1e1900 */
[----:B------:R-:W-:Y:S02]  /*00d0*/  ISETP.NE.U32.AND P0, PT, RZ, c[0x0][0x180], PT ;  /* 0x00006000ff007a0c */ /* 0x000fe40003f05070 */
[----:B------:R-:W-:Y:S01]  /*00e0*/  MOV R7, c[0x0][0x18c] ;  /* 0x0000630000077a02 */ /* 0x000fe20000000f00 */
[----:B------:R-:W-:Y:S01]  /*00f0*/  HFMA2.MMA R17, -RZ, RZ, 0, 1.1920928955078125e-07 ;  /* 0x00000002ff117435 */ /* 0x000fe200000001ff */
[----:B------:R-:W-:Y:S02]  /*0100*/  MOV R9, c[0x0][0x194] ;  /* 0x0000650000097a02 */ /* 0x000fe40000000f00 */
[----:B------:R-:W-:Y:S01]  /*0110*/  MOV R8, c[0x0][0x190] ;  /* 0x0000640000087a02 */ /* 0x000fe20000000f00 */
[----:B------:R-:W3:Y:S01]  /*0120*/  LDG.E R6, [R6.64] ;  /* 0x0000000406067981 */ /* 0x000ee2000c1e1900 */
[----:B------:R-:W-:-:S03]  /*0130*/  ISETP.NE.AND.EX P0, PT, RZ, c[0x0][0x184], PT, P0 ;  /* 0x00006100ff007a0c */ /* 0x000fc60003f05300 */
[----:B------:R-:W4:Y:S02]  /*0140*/  LDG.E R9, [R8.64] ;  /* 0x0000000408097981 */ /* 0x000f24000c1e1900 */
[----:B------:R-:W-:-:S04]  /*0150*/  IMAD.WIDE.U32 R10, R14, R17, c[0x0][0x170] ;  /* 0x00005c000e0a7625 */ /* 0x000fc800078e0011 */
[-C--:B------:R-:W-:Y:S02]  /*0160*/  IMAD.WIDE.U32 R12, R14, R17.reuse, c[0x0][0x178] ;  /* 0x00005e000e0c7625 */ /* 0x080fe400078e0011 */
[----:B------:R-:W5:Y:S02]  /*0170*/  LDG.E.U16 R11, [R10.64] ;  /* 0x000000040a0b7981 */ /* 0x000f64000c1e1500 */
[----:B------:R-:W-:Y:S02]  /*0180*/  @P0 IMAD.WIDE R2, R2, R17, c[0x0][0x180] ;  /* 0x0000600002020625 */ /* 0x000fe400078e0211 */
[----:B------:R-:W5:Y:S04]  /*0190*/  LDG.E.U16 R13, [R12.64] ;  /* 0x000000040c0d7981 */ /* 0x000f68000c1e1500 */
[----:B------:R-:W5:Y:S01]  /*01a0*/  @P0 LDG.E.U16 R0, [R2.64] ;  /* 0x0000000402000981 */ /* 0x000f62000c1e1500 */
[----:B--2---:R-:W3:Y:S02]  /*01b0*/  I2F R15, R15 ;  /* 0x0000000f000f7306 */ /* 0x004ee40000201400 */
[----:B---3--:R-:W-:-:S04]  /*01c0*/  FMUL.FTZ R4, R15, R6 ;  /* 0x000000060f047220 */ /* 0x008fc80000410000 */
[----:B----4-:R-:W-:-:S05]  /*01d0*/  FMUL.FTZ R4, R4, R9 ;  /* 0x0000000904047220 */ /* 0x010fca0000410000 */
[----:B------:R-:W-:-:S05]  /*01e0*/  F2FP.PACK_AB R4, RZ, R4 ;  /* 0x00000004ff04723e */ /* 0x000fca00000000ff */
[----:B-----5:R-:W-:Y:S01]  /*01f0*/  HADD2 R4, R4.H0_H0, R11.H0_H0 ;  /* 0x2000000b04047230 */ /* 0x020fe20000000800 */
[----:B------:R-:W-:-:S03]  /*0200*/  @!P0 PRMT R0, RZ, 0x7610, R0 ;  /* 0x00007610ff008816 */ /* 0x000fc60000000000 */
[----:B------:R-:W-:-:S04]  /*0210*/  HADD2 R4, R4.H0_H0, R13.H0_H0 ;  /* 0x2000000d04047230 */ /* 0x000fc80000000800 */
[----:B------:R-:W-:Y:S01]  /*0220*/  HADD2 R0, R4.H0_H0, R0.H0_H0 ;  /* 0x2000000004007230 */ /* 0x000fe20000000800 */
[----:B------:R-:W-:-:S05]  /*0230*/  IMAD.WIDE.U32 R4, R14, R17, c[0x0][0x160] ;  /* 0x000058000e047625 */ /* 0x000fca00078e0011 */
[----:B------:R-:W-:Y:S01]  /*0240*/  STG.E.U16 [R4.64], R0 ;  /* 0x0000000004007986 */ /* 0x000fe2000c101504 */
[----:B------:R-:W-:Y:S05]  /*0250*/  EXIT ;  /* 0x000000000000794d */ /* 0x000fea0003800000 */
.L_x_11:
        /* <DEDUP_REMOVED lines=10> */
.L_x_31:


//--------------------- .text._ZN17fastertransformer15addBiasResidualI6__halfLi1ES1_EEvPT_PKT1_PKS2_S8_S8_PKfSA_ii --------------------------
	.section	.text._ZN17fastertransformer15addBiasResidualI6__halfLi1ES1_EEvPT_PKT1_PKS2_S8_S8_PKfSA_ii,"ax",@progbits
	.sectioninfo	@"SHI_REGISTERS=12"
	.align	128
        .global         _ZN17fastertransformer15addBiasResidualI6__halfLi1ES1_EEvPT_PKT1_PKS2_S8_S8_PKfSA_ii
        .type           _ZN17fastertransformer15addBiasResidualI6__halfLi1ES1_EEvPT_PKT1_PKS2_S8_S8_PKfSA_ii,@function
        .size           _ZN17fastertransformer15addBiasResidualI6__halfLi1ES1_EEvPT_PKT1_PKS2_S8_S8_PKfSA_ii,(.L_x_32 - _ZN17fastertransformer15addBiasResidualI6__halfLi1ES1_EEvPT_PKT1_PKS2_S8_S8_PKfSA_ii)
        .other          _ZN17fastertransformer15addBiasResidualI6__halfLi1ES1_EEvPT_PKT1_PKS2_S8_S8_PKfSA_ii,@"STO_CUDA_ENTRY STV_DEFAULT"
_ZN17fastertransformer15addBiasResidualI6__halfLi1ES1_EEvPT_PKT1_PKS2_S8_S8_PKfSA_ii:
.text._ZN17fastertransformer15addBiasResidualI6__halfLi1ES1_EEvPT_PKT1_PKS2_S8_S8_PKfSA_ii:
        /* <DEDUP_REMOVED lines=16> */
[----:B------:R-:W3:Y:S04]  /*0100*/  LDG.E.U16 R4, [R4.64] ;  /* 0x0000000404047981 */ /* 0x000ee8000c1e1500 */
[----:B------:R-:W3:Y:S01]  /*0110*/  LDG.E.U16 R7, [R6.64] ;  /* 0x0000000406077981 */ /* 0x000ee2000c1e1500 */
[----:B------:R-:W-:Y:S01]  /*0120*/  IMAD.WIDE.U32 R8, R8, R9, c[0x0][0x160] ;  /* 0x0000580008087625 */ /* 0x000fe200078e0009 */
[----:B------:R-:W-:Y:S01]  /*0130*/  @!P0 PRMT R0, RZ, 0x7610, R0 ;  /* 0x00007610ff008816 */ /* 0x000fe20000000000 */
[----:B---3--:R-:W-:-:S04]  /*0140*/  HADD2 R7, R4.H0_H0, R7.H0_H0 ;  /* 0x2000000704077230 */ /* 0x008fc80000000800 */
[----:B--2---:R-:W-:-:S05]  /*0150*/  HADD2 R0, R7.H0_H0, R0.H0_H0 ;  /* 0x2000000007007230 */ /* 0x004fca0000000800 */
[----:B------:R-:W-:Y:S01]  /*0160*/  STG.E.U16 [R8.64], R0 ;  /* 0x0000000008007986 */ /* 0x000fe2000c101504 */
[----:B------:R-:W-:Y:S05]  /*0170*/  EXIT ;  /* 0x000000000000794d */ /* 0x000fea0003800000 */
.L_x_12:
        /* <DEDUP_REMOVED lines=16> */
.L_x_32:


//--------------------- .text._ZN17fastertransformer15addBiasResidualI6__halfLi1EiEEvPT_PKT1_PKS2_S8_S8_PKfSA_ii --------------------------
	.section	.text._ZN17fastertransformer15addBiasResidualI6__halfLi1EiEEvPT_PKT1_PKS2_S8_S8_PKfSA_ii,"ax",@progbits
	.sectioninfo	@"SHI_REGISTERS=18"
	.align	128
        .global         _ZN17fastertransformer15addBiasResidualI6__halfLi1EiEEvPT_PKT1_PKS2_S8_S8_PKfSA_ii
        .type           _ZN17fastertransformer15addBiasResidualI6__halfLi1EiEEvPT_PKT1_PKS2_S8_S8_PKfSA_ii,@function
        .size           _ZN17fastertransformer15addBiasResidualI6__halfLi1EiEEvPT_PKT1_PKS2_S8_S8_PKfSA_ii,(.L_x_33 - _ZN17fastertransformer15addBiasResidualI6__halfLi1EiEEvPT_PKT1_PKS2_S8_S8_PKfSA_ii)
        .other          _ZN17fastertransformer15addBiasResidualI6__halfLi1EiEEvPT_PKT1_PKS2_S8_S8_PKfSA_ii,@"STO_CUDA_ENTRY STV_DEFAULT"
_ZN17fastertransformer15addBiasResidualI6__halfLi1EiEEvPT_PKT1_PKS2_S8_S8_PKfSA_ii:
.text._ZN17fastertransformer15addBiasResidualI6__halfLi1EiEEvPT_PKT1_PKS2_S8_S8_PKfSA_ii:
        /* <DEDUP_REMOVED lines=9> */
[----:B------:R-:W-:Y:S01]  /*0090*/  ISETP.NE.U32.AND P0, PT, RZ, c[0x0][0x180], PT ;  /* 0x00006000ff007a0c */ /* 0x000fe20003f05070 */
[----:B------:R-:W-:Y:S02]  /*00a0*/  IMAD.MOV.U32 R6, RZ, RZ, c[0x0][0x188] ;  /* 0x00006200ff067624 */ /* 0x000fe400078e00ff */
[----:B0-----:R-:W-:-:S05]  /*00b0*/  IMAD R12, R3, c[0x0][0x19c], R2 ;  /* 0x00006700030c7a24 */ /* 0x001fca00078e0202 */
[----:B------:R-:W-:-:S05]  /*00c0*/  IMAD.WIDE.U32 R4, R12, R5, c[0x0][0x168] ;  /* 0x00005a000c047625 */ /* 0x000fca00078e0005 */
[----:B------:R-:W2:Y:S01]  /*00d0*/  LDG.E R13, [R4.64] ;  /* 0x00000004040d7981 */ /* 0x000ea2000c1e1900 */
[----:B------:R-:W-:Y:S01]  /*00e0*/  MOV R7, c[0x0][0x18c] ;  /* 0x0000630000077a02 */ /* 0x000fe20000000f00 */
[----:B------:R-:W-:Y:S01]  /*00f0*/  IMAD.MOV.U32 R8, RZ, RZ, c[0x0][0x190] ;  /* 0x00006400ff087624 */ /* 0x000fe200078e00ff */
[----:B------:R-:W-:Y:S01]  /*0100*/  ISETP.NE.AND.EX P0, PT, RZ, c[0x0][0x184], PT, P0 ;  /* 0x00006100ff007a0c */ /* 0x000fe20003f05300 */
[----:B------:R-:W-:Y:S01]  /*0110*/  HFMA2.MMA R15, -RZ, RZ, 0, 1.1920928955078125e-07 ;  /* 0x00000002ff0f7435 */ /* 0x000fe200000001ff */
[----:B------:R-:W-:Y:S01]  /*0120*/  MOV R9, c[0x0][0x194] ;  /* 0x0000650000097a02 */ /* 0x000fe20000000f00 */
[----:B------:R-:W3:Y:S05]  /*0130*/  LDG.E R6, [R6.64] ;  /* 0x0000000406067981 */ /* 0x000eea000c1e1900 */
[----:B------:R-:W4:Y:S03]  /*0140*/  LDG.E R9, [R8.64] ;  /* 0x0000000408097981 */ /* 0x000f26000c1e1900 */
[----:B------:R-:W-:-:S04]  /*0150*/  IMAD.WIDE.U32 R10, R12, R15, c[0x0][0x170] ;  /* 0x00005c000c0a7625 */ /* 0x000fc800078e000f */
[----:B------:R-:W-:Y:S02]  /*0160*/  @P0 IMAD.WIDE R2, R2, R15, c[0x0][0x180] ;  /* 0x0000600002020625 */ /* 0x000fe400078e020f */
[----:B------:R-:W5:Y:S04]  /*0170*/  LDG.E.U16 R11, [R10.64] ;  /* 0x000000040a0b7981 */ /* 0x000f68000c1e1500 */
[----:B------:R-:W5:Y:S01]  /*0180*/  @P0 LDG.E.U16 R0, [R2.64] ;  /* 0x0000000402000981 */ /* 0x000f62000c1e1500 */
[----:B--2---:R-:W3:Y:S02]  /*0190*/  I2F R13, R13 ;  /* 0x0000000d000d7306 */ /* 0x004ee40000201400 */
[----:B---3--:R-:W-:-:S04]  /*01a0*/  FMUL.FTZ R4, R13, R6 ;  /* 0x000000060d047220 */ /* 0x008fc80000410000 */
[----:B----4-:R-:W-:-:S05]  /*01b0*/  FMUL.FTZ R4, R4, R9 ;  /* 0x0000000904047220 */ /* 0x010fca0000410000 */
[----:B------:R-:W-:Y:S02]  /*01c0*/  F2FP.PACK_AB R4, RZ, R4 ;  /* 0x00000004ff04723e */ /* 0x000fe400000000ff */
[----:B------:R-:W-:-:S03]  /*01d0*/  @!P0 PRMT R0, RZ, 0x7610, R0 ;  /* 0x00007610ff008816 */ /* 0x000fc60000000000 */
[----:B-----5:R-:W-:-:S04]  /*01e0*/  HADD2 R4, R4.H0_H0, R11.H0_H0 ;  /* 0x2000000b04047230 */ /* 0x020fc80000000800 */
[----:B------:R-:W-:Y:S01]  /*01f0*/  HADD2 R0, R4.H0_H0, R0.H0_H0 ;  /* 0x2000000004007230 */ /* 0x000fe20000000800 */
[----:B------:R-:W-:-:S05]  /*0200*/  IMAD.WIDE.U32 R4, R12, R15, c[0x0][0x160] ;  /* 0x000058000c047625 */ /* 0x000fca00078e000f */
[----:B------:R-:W-:Y:S01]  /*0210*/  STG.E.U16 [R4.64], R0 ;  /* 0x0000000004007986 */ /* 0x000fe2000c101504 */
[----:B------:R-:W-:Y:S05]  /*0220*/  EXIT ;  /* 0x000000000000794d */ /* 0x000fea0003800000 */
.L_x_13:
        /* <DEDUP_REMOVED lines=13> */
.L_x_33:


//--------------------- .text._ZN17fastertransformer15addBiasResidualIfLi2EfEEvPT_PKT1_PKS1_S7_S7_PKfS9_ii --------------------------
	.section	.text._ZN17fastertransformer15addBiasResidualIfLi2EfEEvPT_PKT1_PKS1_S7_S7_PKfS9_ii,"ax",@progbits
	.sectioninfo	@"SHI_REGISTERS=18"
	.align	128
        .global         _ZN17fastertransformer15addBiasResidualIfLi2EfEEvPT_PKT1_PKS1_S7_S7_PKfS9_ii
        .type           _ZN17fastertransformer15addBiasResidualIfLi2EfEEvPT_PKT1_PKS1_S7_S7_PKfS9_ii,@function
        .size           _ZN17fastertransformer15addBiasResidualIfLi2EfEEvPT_PKT1_PKS1_S7_S7_PKfS9_ii,(.L_x_34 - _ZN17fastertransformer15addBiasResidualIfLi2EfEEvPT_PKT1_PKS1_S7_S7_PKfS9_ii)
        .other          _ZN17fastertransformer15addBiasResidualIfLi2EfEEvPT_PKT1_PKS1_S7_S7_PKfS9_ii,@"STO_CUDA_ENTRY STV_DEFAULT"
_ZN17fastertransformer15addBiasResidualIfLi2EfEEvPT_PKT1_PKS1_S7_S7_PKfS9_ii:
.text._ZN17fastertransformer15addBiasResidualIfLi2EfEEvPT_PKT1_PKS1_S7_S7_PKfS9_ii:
        /* <DEDUP_REMOVED lines=8> */
[----:B------:R-:W-:Y:S01]  /*0080*/  ISETP.NE.U32.AND P0, PT, RZ, c[0x0][0x180], PT ;  /* 0x00006000ff007a0c */ /* 0x000fe20003f05070 */
[----:B------:R-:W-:-:S03]  /*0090*/  ULDC.64 UR4, c[0x0][0x118] ;  /* 0x0000460000047ab9 */ /* 0x000fc60000000a00 */
[----:B------:R-:W-:Y:S01]  /*00a0*/  ISETP.NE.AND.EX P0, PT, RZ, c[0x0][0x184], PT, P0 ;  /* 0x00006100ff007a0c */ /* 0x000fe20003f05300 */
[----:B------:R-:W-:Y:S01]  /*00b0*/  HFMA2.MMA R0, -RZ, RZ, 0, 0 ;  /* 0x00000000ff007435 */ /* 0x000fe200000001ff */
[----:B0-----:R-:W-:-:S04]  /*00c0*/  IMAD R10, R3, c[0x0][0x19c], R2 ;  /* 0x00006700030a7a24 */ /* 0x001fc800078e0202 */
[----:B------:R-:W-:-:S04]  /*00d0*/  IMAD.WIDE.U32 R6, R10, R15, c[0x0][0x170] ;  /* 0x00005c000a067625 */ /* 0x000fc800078e000f */
[CC--:B------:R-:W-:Y:S02]  /*00e0*/  IMAD.WIDE.U32 R4, R10.reuse, R15.reuse, c[0x0][0x168] ;  /* 0x00005a000a047625 */ /* 0x0c0fe400078e000f */
[----:B------:R-:W2:Y:S02]  /*00f0*/  LDG.E R6, [R6.64] ;  /* 0x0000000406067981 */ /* 0x000ea4000c1e1900 */
[-C--:B------:R-:W-:Y:S02]  /*0100*/  IMAD.WIDE.U32 R8, R10, R15.reuse, c[0x0][0x178] ;  /* 0x00005e000a087625 */ /* 0x080fe400078e000f */
[----:B------:R-:W2:Y:S02]  /*0110*/  LDG.E R5, [R4.64] ;  /* 0x0000000404057981 */ /* 0x000ea4000c1e1900 */
[----:B------:R-:W-:Y:S02]  /*0120*/  @P0 IMAD.WIDE R2, R2, R15, c[0x0][0x180] ;  /* 0x0000600002020625 */ /* 0x000fe400078e020f */
[----:B------:R-:W3:Y:S04]  /*0130*/  LDG.E R8, [R8.64] ;  /* 0x0000000408087981 */ /* 0x000ee8000c1e1900 */
[----:B------:R-:W4:Y:S01]  /*0140*/  @P0 LDG.E R0, [R2.64] ;  /* 0x0000000402000981 */ /* 0x000f22000c1e1900 */
[----:B--2---:R-:W-:-:S04]  /*0150*/  FADD.FTZ R11, R6, R5 ;  /* 0x00000005060b7221 */ /* 0x004fc80000010000 */
[----:B---3--:R-:W-:Y:S02]  /*0160*/  FADD.FTZ R13, R11, R8 ;  /* 0x000000080b0d7221 */ /* 0x008fe40000010000 */
[----:B------:R-:W-:-:S04]  /*0170*/  IMAD.WIDE.U32 R10, R10, R15, c[0x0][0x160] ;  /* 0x000058000a0a7625 */ /* 0x000fc800078e000f */
[----:B----4-:R-:W-:-:S05]  /*0180*/  FADD.FTZ R13, R13, R0 ;  /* 0x000000000d0d7221 */ /* 0x010fca0000010000 */
[----:B------:R-:W-:Y:S01]  /*0190*/  STG.E [R10.64], R13 ;  /* 0x0000000d0a007986 */ /* 0x000fe2000c101904 */
[----:B------:R-:W-:Y:S05]  /*01a0*/  EXIT ;  /* 0x000000000000794d */ /* 0x000fea0003800000 */
.L_x_14:
        /* <DEDUP_REMOVED lines=13> */
.L_x_34:


//--------------------- .text._ZN17fastertransformer15addBiasResidualIfLi2EiEEvPT_PKT1_PKS1_S7_S7_PKfS9_ii --------------------------
	.section	.text._ZN17fastertransformer15addBiasResidualIfLi2EiEEvPT_PKT1_PKS1_S7_S7_PKfS9_ii,"ax",@progbits
	.sectioninfo	@"SHI_REGISTERS=19"
	.align	128
        .global         _ZN17fastertransformer15addBiasResidualIfLi2EiEEvPT_PKT1_PKS1_S7_S7_PKfS9_ii
        .type           _ZN17fastertransformer15addBiasResidualIfLi2EiEEvPT_PKT1_PKS1_S7_S7_PKfS9_ii,@function
        .size           _ZN17fastertransformer15addBiasResidualIfLi2EiEEvPT_PKT1_PKS1_S7_S7_PKfS9_ii,(.L_x_35 - _ZN17fastertransformer15addBiasResidualIfLi2EiEEvPT_PKT1_PKS1_S7_S7_PKfS9_ii)
        .other          _ZN17fastertransformer15addBiasResidualIfLi2EiEEvPT_PKT1_PKS1_S7_S7_PKfS9_ii,@"STO_CUDA_ENTRY STV_DEFAULT"
_ZN17fastertransformer15addBiasResidualIfLi2EiEEvPT_PKT1_PKS1_S7_S7_PKfS9_ii:
.text._ZN17fastertransformer15addBiasResidualIfLi2EiEEvPT_PKT1_PKS1_S7_S7_PKfS9_ii:
        /* <DEDUP_REMOVED lines=9> */
[----:B------:R-:W-:Y:S02]  /*0090*/  ISETP.NE.U32.AND P0, PT, RZ, c[0x0][0x180], PT ;  /* 0x00006000ff007a0c */ /* 0x000fe40003f05070 */
[----:B------:R-:W-:Y:S01]  /*00a0*/  MOV R5, c[0x0][0x18c] ;  /* 0x0000630000057a02 */ /* 0x000fe20000000f00 */
[----:B0-----:R-:W-:-:S05]  /*00b0*/  IMAD R13, R13, c[0x0][0x19c], R0 ;  /* 0x000067000d0d7a24 */ /* 0x001fca00078e0200 */
[----:B------:R-:W-:-:S05]  /*00c0*/  IMAD.WIDE.U32 R2, R13, R16, c[0x0][0x168] ;  /* 0x00005a000d027625 */ /* 0x000fca00078e0010 */
[----:B------:R0:W2:Y:S01]  /*00d0*/  LDG.E R14, [R2.64] ;  /* 0x00000004020e7981 */ /* 0x0000a2000c1e1900 */
[----:B------:R-:W-:Y:S01]  /*00e0*/  ISETP.NE.AND.EX P0, PT, RZ, c[0x0][0x184], PT, P0 ;  /* 0x00006100ff007a0c */ /* 0x000fe20003f05300 */
[CC--:B------:R-:W-:Y:S01]  /*00f0*/  IMAD.WIDE.U32 R8, R13.reuse, R16.reuse, c[0x0][0x170] ;  /* 0x00005c000d087625 */ /* 0x0c0fe200078e0010 */
[----:B------:R-:W-:Y:S02]  /*0100*/  MOV R4, c[0x0][0x188] ;  /* 0x0000620000047a02 */ /* 0x000fe40000000f00 */
[----:B------:R-:W-:Y:S02]  /*0110*/  MOV R7, c[0x0][0x194] ;  /* 0x0000650000077a02 */ /* 0x000fe40000000f00 */
[----:B------:R-:W-:Y:S01]  /*0120*/  MOV R6, c[0x0][0x190] ;  /* 0x0000640000067a02 */ /* 0x000fe20000000f00 */
[----:B------:R-:W3:Y:S01]  /*0130*/  LDG.E R5, [R4.64] ;  /* 0x0000000404057981 */ /* 0x000ee2000c1e1900 */
[----:B------:R-:W-:Y:S01]  /*0140*/  IMAD.WIDE.U32 R10, R13, R16, c[0x0][0x178] ;  /* 0x00005e000d0a7625 */ /* 0x000fe200078e0010 */
[----:B------:R-:W-:-:S02]  /*0150*/  HFMA2.MMA R12, -RZ, RZ, 0, 0 ;  /* 0x00000000ff0c7435 */ /* 0x000fc400000001ff */
[----:B------:R-:W4:Y:S04]  /*0160*/  LDG.E R7, [R6.64] ;  /* 0x0000000406077981 */ /* 0x000f28000c1e1900 */
[----:B------:R-:W4:Y:S01]  /*0170*/  LDG.E R8, [R8.64] ;  /* 0x0000000408087981 */ /* 0x000f22000c1e1900 */
[----:B0-----:R-:W-:-:S03]  /*0180*/  @P0 IMAD.WIDE R2, R0, R16, c[0x0][0x180] ;  /* 0x0000600000020625 */ /* 0x001fc600078e0210 */
[----:B------:R-:W5:Y:S04]  /*0190*/  LDG.E R11, [R10.64] ;  /* 0x000000040a0b7981 */ /* 0x000f68000c1e1900 */
[----:B------:R-:W5:Y:S01]  /*01a0*/  @P0 LDG.E R12, [R2.64] ;  /* 0x00000004020c0981 */ /* 0x000f62000c1e1900 */
[----:B--2---:R-:W3:Y:S02]  /*01b0*/  I2F R14, R14 ;  /* 0x0000000e000e7306 */ /* 0x004ee40000201400 */
[----:B---3--:R-:W-:Y:S02]  /*01c0*/  FMUL.FTZ R0, R14, R5 ;  /* 0x000000050e007220 */ /* 0x008fe40000410000 */
[----:B------:R-:W-:-:S04]  /*01d0*/  IMAD.WIDE.U32 R4, R13, R16, c[0x0][0x160] ;  /* 0x000058000d047625 */ /* 0x000fc800078e0010 */
[----:B----4-:R-:W-:-:S04]  /*01e0*/  FFMA.FTZ R0, R0, R7, R8 ;  /* 0x0000000700007223 */ /* 0x010fc80000010008 */
[----:B-----5:R-:W-:-:S04]  /*01f0*/  FADD.FTZ R15, R0, R11 ;  /* 0x0000000b000f7221 */ /* 0x020fc80000010000 */
[----:B------:R-:W-:-:S05]  /*0200*/  FADD.FTZ R15, R15, R12 ;  /* 0x0000000c0f0f7221 */ /* 0x000fca0000010000 */
[----:B------:R-:W-:Y:S01]  /*0210*/  STG.E [R4.64], R15 ;  /* 0x0000000f04007986 */ /* 0x000fe2000c101904 */
[----:B------:R-:W-:Y:S05]  /*0220*/  EXIT ;  /* 0x000000000000794d */ /* 0x000fea0003800000 */
.L_x_15:
        /* <DEDUP_REMOVED lines=13> */
.L_x_35:


//--------------------- .text._ZN17fastertransformer15addBiasResidualIfLi1EfEEvPT_PKT1_PKS1_S7_S7_PKfS9_ii --------------------------
	.section	.text._ZN17fastertransformer15addBiasResidualIfLi1EfEEvPT_PKT1_PKS1_S7_S7_PKfS9_ii,"ax",@progbits
	.sectioninfo	@"SHI_REGISTERS=14"
	.align	128
        .global         _ZN17fastertransformer15addBiasResidualIfLi1EfEEvPT_PKT1_PKS1_S7_S7_PKfS9_ii
        .type           _ZN17fastertransformer15addBiasResidualIfLi1EfEEvPT_PKT1_PKS1_S7_S7_PKfS9_ii,@function
        .size           _ZN17fastertransformer15addBiasResidualIfLi1EfEEvPT_PKT1_PKS1_S7_S7_PKfS9_ii,(.L_x_36 - _ZN17fastertransformer15addBiasResidualIfLi1EfEEvPT_PKT1_PKS1_S7_S7_PKfS9_ii)
        .other          _ZN17fastertransformer15addBiasResidualIfLi1EfEEvPT_PKT1_PKS1_S7_S7_PKfS9_ii,@"STO_CUDA_ENTRY STV_DEFAULT"
_ZN17fastertransformer15addBiasResidualIfLi1EfEEvPT_PKT1_PKS1_S7_S7_PKfS9_ii:
.text._ZN17fastertransformer15addBiasResidualIfLi1EfEEvPT_PKT1_PKS1_S7_S7_PKfS9_ii:
        /* <DEDUP_REMOVED lines=11> */
[----:B------:R-:W-:Y:S01]  /*00b0*/  HFMA2.MMA R0, -RZ, RZ, 0, 0 ;  /* 0x00000000ff007435 */ /* 0x000fe200000001ff */
[----:B0-----:R-:W-:-:S05]  /*00c0*/  IMAD R8, R3, c[0x0][0x19c], R2 ;  /* 0x0000670003087a24 */ /* 0x001fca00078e0202 */
[----:B------:R-:W-:-:S04]  /*00d0*/  IMAD.WIDE.U32 R6, R8, R9, c[0x0][0x170] ;  /* 0x00005c0008067625 */ /* 0x000fc800078e0009 */
[-C--:B------:R-:W-:Y:S02]  /*00e0*/  IMAD.WIDE.U32 R4, R8, R9.reuse, c[0x0][0x168] ;  /* 0x00005a0008047625 */ /* 0x080fe400078e0009 */
[----:B------:R-:W2:Y:S02]  /*00f0*/  LDG.E R6, [R6.64] ;  /* 0x0000000406067981 */ /* 0x000ea4000c1e1900 */
[-C--:B------:R-:W-:Y:S02]  /*0100*/  @P0 IMAD.WIDE R2, R2, R9.reuse, c[0x0][0x180] ;  /* 0x0000600002020625 */ /* 0x080fe400078e0209 */
[----:B------:R-:W2:Y:S04]  /*0110*/  LDG.E R5, [R4.64] ;  /* 0x0000000404057981 */ /* 0x000ea8000c1e1900 */
[----:B------:R-:W3:Y:S01]  /*0120*/  @P0 LDG.E R0, [R2.64] ;  /* 0x0000000402000981 */ /* 0x000ee2000c1e1900 */
[----:B------:R-:W-:-:S04]  /*0130*/  IMAD.WIDE.U32 R8, R8, R9, c[0x0][0x160] ;  /* 0x0000580008087625 */ /* 0x000fc800078e0009 */
[----:B--2---:R-:W-:-:S04]  /*0140*/  FADD.FTZ R11, R6, R5 ;  /* 0x00000005060b7221 */ /* 0x004fc80000010000 */
[----:B---3--:R-:W-:-:S05]  /*0150*/  FADD.FTZ R11, R11, R0 ;  /* 0x000000000b0b7221 */ /* 0x008fca0000010000 */
[----:B------:R-:W-:Y:S01]  /*0160*/  STG.E [R8.64], R11 ;  /* 0x0000000b08007986 */ /* 0x000fe2000c101904 */
[----:B------:R-:W-:Y:S05]  /*0170*/  EXIT ;  /* 0x000000000000794d */ /* 0x000fea0003800000 */
.L_x_16:
        /* <DEDUP_REMOVED lines=16> */
.L_x_36:


//--------------------- .text._ZN17fastertransformer15addBiasResidualIfLi1EiEEvPT_PKT1_PKS1_S7_S7_PKfS9_ii --------------------------
	.section	.text._ZN17fastertransformer15addBiasResidualIfLi1EiEEvPT_PKT1_PKS1_S7_S7_PKfS9_ii,"ax",@progbits
	.sectioninfo	@"SHI_REGISTERS=20"
	.align	128
        .global         _ZN17fastertransformer15addBiasResidualIfLi1EiEEvPT_PKT1_PKS1_S7_S7_PKfS9_ii
        .type           _ZN17fastertransformer15addBiasResidualIfLi1EiEEvPT_PKT1_PKS1_S7_S7_PKfS9_ii,@function
        .size           _ZN17fastertransformer15addBiasResidualIfLi1EiEEvPT_PKT1_PKS1_S7_S7_PKfS9_ii,(.L_x_37 - _ZN17fastertransformer15addBiasResidualIfLi1EiEEvPT_PKT1_PKS1_S7_S7_PKfS9_ii)
        .other          _ZN17fastertransformer15addBiasResidualIfLi1EiEEvPT_PKT1_PKS1_S7_S7_PKfS9_ii,@"STO_CUDA_ENTRY STV_DEFAULT"
_ZN17fastertransformer15addBiasResidualIfLi1EiEEvPT_PKT1_PKS1_S7_S7_PKfS9_ii:
.text._ZN17fastertransformer15addBiasResidualIfLi1EiEEvPT_PKT1_PKS1_S7_S7_PKfS9_ii:
        /* <DEDUP_REMOVED lines=9> */
[----:B------:R-:W-:-:S04]  /*0090*/  ISETP.NE.U32.AND P0, PT, RZ, c[0x0][0x180], PT ;  /* 0x00006000ff007a0c */ /* 0x000fc80003f05070 */
[----:B------:R-:W-:Y:S01]  /*00a0*/  ISETP.NE.AND.EX P0, PT, RZ, c[0x0][0x184], PT, P0 ;  /* 0x00006100ff007a0c */ /* 0x000fe20003f05300 */
[----:B0-----:R-:W-:-:S04]  /*00b0*/  IMAD R12, R3, c[0x0][0x19c], R2 ;  /* 0x00006700030c7a24 */ /* 0x001fc800078e0202 */
[----:B------:R-:W-:-:S05]  /*00c0*/  IMAD.WIDE.U32 R4, R12, R17, c[0x0][0x168] ;  /* 0x00005a000c047625 */ /* 0x000fca00078e0011 */
[----:B------:R-:W2:Y:S01]  /*00d0*/  LDG.E R13, [R4.64] ;  /* 0x00000004040d7981 */ /* 0x000ea2000c1e1900 */
[----:B------:R-:W-:Y:S01]  /*00e0*/  MOV R6, c[0x0][0x188] ;  /* 0x0000620000067a02 */ /* 0x000fe20000000f00 */
[-C--:B------:R-:W-:Y:S01]  /*00f0*/  IMAD.WIDE.U32 R10, R12, R17.reuse, c[0x0][0x170] ;  /* 0x00005c000c0a7625 */ /* 0x080fe200078e0011 */
[----:B------:R-:W-:Y:S01]  /*0100*/  MOV R7, c[0x0][0x18c] ;  /* 0x0000630000077a02 */ /* 0x000fe20000000f00 */
[----:B------:R-:W-:Y:S01]  /*0110*/  HFMA2.MMA R0, -RZ, RZ, 0, 0 ;  /* 0x00000000ff007435 */ /* 0x000fe200000001ff */
[----:B------:R-:W-:Y:S02]  /*0120*/  MOV R9, c[0x0][0x194] ;  /* 0x0000650000097a02 */ /* 0x000fe40000000f00 */
[----:B------:R-:W-:Y:S01]  /*0130*/  MOV R8, c[0x0][0x190] ;  /* 0x0000640000087a02 */ /* 0x000fe20000000f00 */
[----:B------:R-:W3:Y:S01]  /*0140*/  LDG.E R6, [R6.64] ;  /* 0x0000000406067981 */ /* 0x000ee2000c1e1900 */
[----:B------:R-:W-:-:S03]  /*0150*/  @P0 IMAD.WIDE R2, R2, R17, c[0x0][0x180] ;  /* 0x0000600002020625 */ /* 0x000fc600078e0211 */
[----:B------:R-:W4:Y:S04]  /*0160*/  LDG.E R9, [R8.64] ;  /* 0x0000000408097981 */ /* 0x000f28000c1e1900 */
[----:B------:R-:W4:Y:S04]  /*0170*/  LDG.E R10, [R10.64] ;  /* 0x000000040a0a7981 */ /* 0x000f28000c1e1900 */
[----:B------:R-:W5:Y:S01]  /*0180*/  @P0 LDG.E R0, [R2.64] ;  /* 0x0000000402000981 */ /* 0x000f62000c1e1900 */
[----:B--2---:R-:W3:Y:S02]  /*0190*/  I2F R13, R13 ;  /* 0x0000000d000d7306 */ /* 0x004ee40000201400 */
[----:B---3--:R-:W-:-:S04]  /*01a0*/  FMUL.FTZ R4, R13, R6 ;  /* 0x000000060d047220 */ /* 0x008fc80000410000 */
[----:B----4-:R-:W-:Y:S02]  /*01b0*/  FFMA.FTZ R15, R4, R9, R10 ;  /* 0x00000009040f7223 */ /* 0x010fe4000001000a */
[----:B------:R-:W-:-:S04]  /*01c0*/  IMAD.WIDE.U32 R4, R12, R17, c[0x0][0x160] ;  /* 0x000058000c047625 */ /* 0x000fc800078e0011 */
[----:B-----5:R-:W-:-:S05]  /*01d0*/  FADD.FTZ R15, R15, R0 ;  /* 0x000000000f0f7221 */ /* 0x020fca0000010000 */
[----:B------:R-:W-:Y:S01]  /*01e0*/  STG.E [R4.64], R15 ;  /* 0x0000000f04007986 */ /* 0x000fe2000c101904 */
[----:B------:R-:W-:Y:S05]  /*01f0*/  EXIT ;  /* 0x000000000000794d */ /* 0x000fea0003800000 */
.L_x_17:
        /* <DEDUP_REMOVED lines=16> */
.L_x_37:


//--------------------- .text._ZN17fastertransformer37add_bias_input_COL32_int32I_DataTypeOINS_5half4EEEvPT_PKiPKS2_S7_iiPKfS9_i --------------------------
	.section	.text._ZN17fastertransformer37add_bias_input_COL32_int32I_DataTypeOINS_5half4EEEvPT_PKiPKS2_S7_iiPKfS9_i,"ax",@progbits
	.sectioninfo	@"SHI_REGISTERS=26"
	.align	128
        .global         _ZN17fastertransformer37add_bias_input_COL32_int32I_DataTypeOINS_5half4EEEvPT_PKiPKS2_S7_iiPKfS9_i
        .type           _ZN17fastertransformer37add_bias_input_COL32_int32I_DataTypeOINS_5half4EEEvPT_PKiPKS2_S7_iiPKfS9_i,@function
        .size           _ZN17fastertransformer37add_bias_input_COL32_int32I_DataTypeOINS_5half4EEEvPT_PKiPKS2_S7_iiPKfS9_i,(.L_x_38 - _ZN17fastertransformer37add_bias_input_COL32_int32I_DataTypeOINS_5half4EEEvPT_PKiPKS2_S7_iiPKfS9_i)
        .other          _ZN17fastertransformer37add_bias_input_COL32_int32I_DataTypeOINS_5half4EEEvPT_PKiPKS2_S7_iiPKfS9_i,@"STO_CUDA_ENTRY STV_DEFAULT"
_ZN17fastertransformer37add_bias_input_COL32_int32I_DataTypeOINS_5half4EEEvPT_PKiPKS2_S7_iiPKfS9_i:
.text._ZN17fastertransformer37add_bias_input_COL32_int32I_DataTypeOINS_5half4EEEvPT_PKiPKS2_S7_iiPKfS9_i:
[----:B------:R-:W-:Y:S02]  /*0000*/  MOV R1, c[0x0][0x28] ;  /* 0x00000a0000017a02 */ /* 0x000fe40000000f00 */
[----:B------:R-:W-:Y:S01]  /*0010*/  MOV R4, c[0x0][0x188] ;  /* 0x0000620000047a02 */ /* 0x000fe20000000f00 */
[----:B------:R-:W-:Y:S01]  /*0020*/  ULDC.64 UR4, c[0x0][0x118] ;  /* 0x0000460000047ab9 */ /* 0x000fe20000000a00 */
[----:B------:R-:W-:-:S05]  /*0030*/  MOV R5, c[0x0][0x18c] ;  /* 0x0000630000057a02 */ /* 0x000fca0000000f00 */
[----:B------:R-:W2:Y:S01]  /*0040*/  LDG.E.CONSTANT R7, [R4.64] ;  /* 0x0000000404077981 */ /* 0x000ea2000c1e9900 */
[----:B------:R-:W-:-:S03]  /*0050*/  HFMA2.MMA R17, -RZ, RZ, 0, 9.5367431640625e-07 ;  /* 0x00000010ff117435 */ /* 0x000fc600000001ff */
[----:B------:R-:W0:Y:S04]  /*0060*/  S2R R2, SR_TID.X ;  /* 0x0000000000027919 */ /* 0x000e280000002100 */
[----:B------:R-:W1:Y:S01]  /*0070*/  S2R R6, SR_CTAID.X ;  /* 0x0000000000067919 */ /* 0x000e620000002500 */
[----:B0-----:R-:W-:-:S04]  /*0080*/  SHF.L.U32 R0, R2, 0x2, RZ ;  /* 0x0000000202007819 */ /* 0x001fc800000006ff */
[C---:B------:R-:W-:Y:S02]  /*0090*/  LOP3.LUT R3, R0.reuse, 0x1c, RZ, 0xc0, !PT ;  /* 0x0000001c00037812 */ /* 0x040fe400078ec0ff */
[----:B------:R-:W-:Y:S02]  /*00a0*/  LOP3.LUT R0, R0, 0xffffffe0, RZ, 0xc0, !PT ;  /* 0xffffffe000007812 */ /* 0x000fe400078ec0ff */
[----:B-1----:R-:W-:-:S05]  /*00b0*/  LEA R3, R6, R3, 0x5 ;  /* 0x0000000306037211 */ /* 0x002fca00078e28ff */
[----:B------:R-:W-:Y:S01]  /*00c0*/  IMAD R0, R0, c[0x0][0x180], R3 ;  /* 0x0000600000007a24 */ /* 0x000fe200078e0203 */
[----:B------:R-:W-:-:S04]  /*00d0*/  MOV R3, c[0x0][0x198] ;  /* 0x0000660000037a02 */ /* 0x000fc80000000f00 */
[----:B------:R-:W-:Y:S02]  /*00e0*/  SHF.R.U32.HI R0, RZ, 0x2, R0 ;  /* 0x00000002ff007819 */ /* 0x000fe40000011600 */
[----:B------:R-:W-:-:S03]  /*00f0*/  ISETP.NE.AND P0, PT, R3, 0x1, PT ;  /* 0x000000010300780c */ /* 0x000fc60003f05270 */
[----:B------:R-:W-:-:S06]  /*0100*/  IMAD.WIDE.U32 R8, R0, R17, c[0x0][0x168] ;  /* 0x00005a0000087625 */ /* 0x000fcc00078e0011 */
[----:B------:R-:W3:Y:S01]  /*0110*/  LDG.E.128 R8, [R8.64] ;  /* 0x0000000408087981 */ /* 0x000ee2000c1e1d00 */
[----:B------:R-:W-:Y:S01]  /*0120*/  MOV R18, c[0x0][0x190] ;  /* 0x0000640000127a02 */ /* 0x000fe20000000f00 */
[----:B------:R-:W-:Y:S01]  /*0130*/  HFMA2.MMA R3, -RZ, RZ, 0, 4.76837158203125e-07 ;  /* 0x00000008ff037435 */ /* 0x000fe200000001ff */
[----:B------:R-:W-:Y:S01]  /*0140*/  MOV R19, c[0x0][0x194] ;  /* 0x0000650000137a02 */ /* 0x000fe20000000f00 */
[----:B------:R-:W-:-:S04]  /*0150*/  @!P0 IMAD.WIDE.U32 R16, R2, R17, c[0x0][0x188] ;  /* 0x0000620002108625 */ /* 0x000fc800078e0011 */
[----:B------:R-:W4:Y:S04]  /*0160*/  LDG.E.CONSTANT R18, [R18.64] ;  /* 0x0000000412127981 */ /* 0x000f28000c1e9900 */
[----:B------:R-:W-:-:S05]  /*0170*/  IMAD.WIDE R20, R0, R3, c[0x0][0x170] ;  /* 0x00005c0000147625 */ /* 0x000fca00078e0203 */
[----:B------:R-:W5:Y:S01]  /*0180*/  LDG.E R14, [R20.64] ;  /* 0x00000004140e7981 */ /* 0x000f62000c1e1900 */
[----:B------:R-:W-:-:S03]  /*0190*/  IMAD.WIDE.U32 R22, R2, R3, c[0x0][0x178] ;  /* 0x00005e0002167625 */ /* 0x000fc600078e0003 */
[----:B------:R-:W5:Y:S04]  /*01a0*/  LDG.E R12, [R20.64+0x4] ;  /* 0x00000404140c7981 */ /* 0x000f68000c1e1900 */
[----:B------:R-:W5:Y:S04]  /*01b0*/  LDG.E R2, [R22.64] ;  /* 0x0000000416027981 */ /* 0x000f68000c1e1900 */
[----:B------:R-:W5:Y:S01]  /*01c0*/  LDG.E R13, [R22.64+0x4] ;  /* 0x00000404160d7981 */ /* 0x000f62000c1e1900 */
[-C--:B--2---:R-:W-:Y:S02]  /*01d0*/  MOV R4, R7.reuse ;  /* 0x0000000700047202 */ /* 0x084fe40000000f00 */
[----:B------:R-:W-:-:S02]  /*01e0*/  MOV R5, R7 ;  /* 0x0000000700057202 */ /* 0x000fc40000000f00 */
[----:B------:R-:W-:-:S06]  /*01f0*/  MOV R6, R7 ;  /* 0x0000000700067202 */ /* 0x000fcc0000000f00 */
[----:B------:R0:W2:Y:S01]  /*0200*/  @!P0 LDG.E.128.CONSTANT R4, [R16.64] ;  /* 0x0000000410048981 */ /* 0x0000a2000c1e9d00 */
[----:B---3--:R-:W1:Y:S08]  /*0210*/  I2F R15, R8 ;  /* 0x00000008000f7306 */ /* 0x008e700000201400 */
[----:B------:R-:W0:Y:S01]  /*0220*/  I2F R9, R9 ;  /* 0x0000000900097306 */ /* 0x000e220000201400 */
[----:B----4-:R-:W-:-:S07]  /*0230*/  FMUL.FTZ R18, R18, 0.0078740157186985015869 ;  /* 0x3c01020412127820 */ /* 0x010fce0000410000 */
[----:B------:R-:W3:Y:S08]  /*0240*/  I2F R19, R10 ;  /* 0x0000000a00137306 */ /* 0x000ef00000201400 */
[----:B------:R-:W4:Y:S01]  /*0250*/  I2F R11, R11 ;  /* 0x0000000b000b7306 */ /* 0x000f220000201400 */
[C---:B-1----:R-:W-:Y:S02]  /*0260*/  FMUL.FTZ R15, R18.reuse, R15 ;  /* 0x0000000f120f7220 */ /* 0x042fe40000410000 */
[C---:B0-----:R-:W-:Y:S01]  /*0270*/  FMUL.FTZ R16, R18.reuse, R9 ;  /* 0x0000000912107220 */ /* 0x041fe20000410000 */
[--C-:B-----5:R-:W-:Y:S01]  /*0280*/  HADD2.F32 R8, -RZ, R12.reuse.H0_H0 ;  /* 0x2000000cff087230 */ /* 0x120fe20000004100 */
[C---:B---3--:R-:W-:Y:S01]  /*0290*/  FMUL.FTZ R19, R18.reuse, R19 ;  /* 0x0000001312137220 */ /* 0x048fe20000410000 */
[----:B------:R-:W-:Y:S01]  /*02a0*/  HADD2.F32 R12, -RZ, R12.H1_H1 ;  /* 0x3000000cff0c7230 */ /* 0x000fe20000004100 */
[----:B----4-:R-:W-:Y:S01]  /*02b0*/  FMUL.FTZ R18, R18, R11 ;  /* 0x0000000b12127220 */ /* 0x010fe20000410000 */
[----:B------:R-:W-:Y:S01]  /*02c0*/  HADD2.F32 R9, -RZ, R13.H0_H0 ;  /* 0x2000000dff097230 */ /* 0x000fe20000004100 */
[----:B--2---:R-:W-:Y:S01]  /*02d0*/  FMUL.FTZ R15, R15, R4 ;  /* 0x000000040f0f7220 */ /* 0x004fe20000410000 */
[--C-:B------:R-:W-:Y:S01]  /*02e0*/  HADD2.F32 R4, -RZ, R14.reuse.H0_H0 ;  /* 0x2000000eff047230 */ /* 0x100fe20000004100 */
[----:B------:R-:W-:Y:S01]  /*02f0*/  FMUL.FTZ R5, R16, R5 ;  /* 0x0000000510057220 */ /* 0x000fe20000410000 */
[----:B------:R-:W-:Y:S01]  /*0300*/  HADD2.F32 R14, -RZ, R14.H1_H1 ;  /* 0x3000000eff0e7230 */ /* 0x000fe20000004100 */
[----:B------:R-:W-:-:S02]  /*0310*/  FMUL.FTZ R19, R19, R6 ;  /* 0x0000000613137220 */ /* 0x000fc40000410000 */
[----:B------:R-:W-:Y:S01]  /*0320*/  FMUL.FTZ R11, R18, R7 ;  /* 0x00000007120b7220 */ /* 0x000fe20000410000 */
[--C-:B------:R-:W-:Y:S01]  /*0330*/  HADD2.F32 R7, -RZ, R2.reuse.H1_H1 ;  /* 0x30000002ff077230 */ /* 0x100fe20000004100 */
[----:B------:R-:W-:Y:S01]  /*0340*/  FFMA.FTZ R14, R5, 0.0078740157186985015869, R14 ;  /* 0x3c010204050e7823 */ /* 0x000fe2000001000e */
[----:B------:R-:W-:Y:S01]  /*0350*/  HADD2.F32 R5, -RZ, R2.H0_H0 ;  /* 0x20000002ff057230 */ /* 0x000fe20000004100 */
[----:B------:R-:W-:Y:S01]  /*0360*/  FFMA.FTZ R4, R15, 0.0078740157186985015869, R4 ;  /* 0x3c0102040f047823 */ /* 0x000fe20000010004 */
[----:B------:R-:W-:Y:S01]  /*0370*/  HADD2.F32 R2, -RZ, R13.H1_H1 ;  /* 0x3000000dff027230 */ /* 0x000fe20000004100 */
[----:B------:R-:W-:Y:S02]  /*0380*/  FFMA.FTZ R8, R19, 0.0078740157186985015869, R8 ;  /* 0x3c01020413087823 */ /* 0x000fe40000010008 */
[----:B------:R-:W-:Y:S02]  /*0390*/  FFMA.FTZ R11, R11, 0.0078740157186985015869, R12 ;  /* 0x3c0102040b0b7823 */ /* 0x000fe4000001000c */
[----:B------:R-:W-:-:S02]  /*03a0*/  FADD.FTZ R4, R4, R5 ;  /* 0x0000000504047221 */ /* 0x000fc40000010000 */
[----:B------:R-:W-:Y:S02]  /*03b0*/  FADD.FTZ R7, R14, R7 ;  /* 0x000000070e077221 */ /* 0x000fe40000010000 */
[----:B------:R-:W-:Y:S02]  /*03c0*/  FADD.FTZ R8, R8, R9 ;  /* 0x0000000908087221 */ /* 0x000fe40000010000 */
[----:B------:R-:W-:Y:S01]  /*03d0*/  FADD.FTZ R11, R11, R2 ;  /* 0x000000020b0b7221 */ /* 0x000fe20000010000 */
[----:B------:R-:W-:Y:S01]  /*03e0*/  F2FP.PACK_AB R7, R7, R4 ;  /* 0x000000040707723e */ /* 0x000fe200000000ff */
[----:B------:R-:W-:-:S03]  /*03f0*/  IMAD.WIDE R2, R0, R3, c[0x0][0x160] ;  /* 0x0000580000027625 */ /* 0x000fc600078e0203 */
[----:B------:R-:W-:Y:S02]  /*0400*/  F2FP.PACK_AB R11, R11, R8 ;  /* 0x000000080b0b723e */ /* 0x000fe400000000ff */
[----:B------:R-:W-:Y:S04]  /*0410*/  STG.E [R2.64], R7 ;  /* 0x0000000702007986 */ /* 0x000fe8000c101904 */
[----:B------:R-:W-:Y:S01]  /*0420*/  STG.E [R2.64+0x4], R11 ;  /* 0x0000040b02007986 */ /* 0x000fe2000c101904 */
[----:B------:R-:W-:Y:S05]  /*0430*/  EXIT ;  /* 0x000000000000794d */ /* 0x000fea0003800000 */
.L_x_18:
        /* <DEDUP_REMOVED lines=12> */
.L_x_38:


//--------------------- .text._ZN17fastertransformer36add_bias_input_COL32_int8I_DataTypeOINS_5half4EEEvPT_PKaPKS2_S7_iiPKf --------------------------
	.section	.text._ZN17fastertransformer36add_bias_input_COL32_int8I_DataTypeOINS_5half4EEEvPT_PKaPKS2_S7_iiPKf,"ax",@progbits
	.sectioninfo	@"SHI_REGISTERS=22"
	.align	128
        .global         _ZN17fastertransformer36add_bias_input_COL32_int8I_DataTypeOINS_5half4EEEvPT_PKaPKS2_S7_iiPKf
        .type           _ZN17fastertransformer36add_bias_input_COL32_int8I_DataTypeOINS_5half4EEEvPT_PKaPKS2_S7_iiPKf,@function
        .size           _ZN17fastertransformer36add_bias_input_COL32_int8I_DataTypeOINS_5half4EEEvPT_PKaPKS2_S7_iiPKf,(.L_x_39 - _ZN17fastertransformer36add_bias_input_COL32_int8I_DataTypeOINS_5half4EEEvPT_PKaPKS2_S7_iiPKf)
        .other          _ZN17fastertransformer36add_bias_input_COL32_int8I_DataTypeOINS_5half4EEEvPT_PKaPKS2_S7_iiPKf,@"STO_CUDA_ENTRY STV_DEFAULT"
_ZN17fastertransformer36add_bias_input_COL32_int8I_DataTypeOINS_5half4EEEvPT_PKaPKS2_S7_iiPKf:
.text._ZN17fastertransformer36add_bias_input_COL32_int8I_DataTypeOINS_5half4EEEvPT_PKaPKS2_S7_iiPKf:
[----:B------:R-:W-:Y:S02]  /*0000*/  MOV R1, c[0x0][0x28] ;  /* 0x00000a0000017a02 */ /* 0x000fe40000000f00 */
[----:B------:R-:W0:Y:S04]  /*0010*/  S2R R0, SR_CTAID.X ;  /* 0x0000000000007919 */ /* 0x000e280000002500 */
[----:B------:R-:W0:Y:S04]  /*0020*/  S2R R3, SR_TID.X ;  /* 0x0000000000037919 */ /* 0x000e280000002100 */
[----:B------:R-:W1:Y:S04]  /*0030*/  S2R R2, SR_CTAID.Y ;  /* 0x0000000000027919 */ /* 0x000e680000002600 */
[----:B------:R-:W1:Y:S01]  /*0040*/  S2R R5, SR_TID.Y ;  /* 0x0000000000057919 */ /* 0x000e620000002200 */
[----:B0-----:R-:W-:-:S05]  /*0050*/  LEA R0, R0, R3, 0x3 ;  /* 0x0000000300007211 */ /* 0x001fca00078e18ff */
[----:B------:R-:W-:Y:S01]  /*0060*/  IMAD.SHL.U32 R0, R0, 0x4, RZ ;  /* 0x0000000400007824 */ /* 0x000fe200078e00ff */
[----:B-1----:R-:W-:-:S04]  /*0070*/  LEA R2, R2, R5, 0x5 ;  /* 0x0000000502027211 */ /* 0x002fc800078e28ff */
[----:B------:R-:W-:-:S04]  /*0080*/  ISETP.GE.AND P0, PT, R0, c[0x0][0x184], PT ;  /* 0x0000610000007a0c */ /* 0x000fc80003f06270 */
[----:B------:R-:W-:-:S13]  /*0090*/  ISETP.GE.OR P0, PT, R2, c[0x0][0x180], P0 ;  /* 0x0000600002007a0c */ /* 0x000fda0000706670 */
[----:B------:R-:W-:Y:S05]  /*00a0*/  @P0 EXIT ;  /* 0x000000000000094d */ /* 0x000fea0003800000 */
[C---:B------:R-:W-:Y:S01]  /*00b0*/  LOP3.LUT R5, R0.reuse, 0x1c, RZ, 0xc0, !PT ;  /* 0x0000001c00057812 */ /* 0x040fe200078ec0ff */
[----:B------:R-:W-:Y:S01]  /*00c0*/  ULDC.64 UR4, c[0x0][0x118] ;  /* 0x0000460000047ab9 */ /* 0x000fe20000000a00 */
[----:B------:R-:W-:Y:S02]  /*00d0*/  LOP3.LUT R3, R0, 0xffffffe0, RZ, 0xc0, !PT ;  /* 0xffffffe000037812 */ /* 0x000fe400078ec0ff */
[----:B------:R-:W-:Y:S01]  /*00e0*/  SHF.R.S32.HI R9, RZ, 0x2, R0 ;  /* 0x00000002ff097819 */ /* 0x000fe20000011400 */
[----:B------:R-:W-:-:S04]  /*00f0*/  IMAD R2, R2, 0x20, R5 ;  /* 0x0000002002027824 */ /* 0x000fc800078e0205 */
[----:B------:R-:W-:-:S05]  /*0100*/  IMAD R3, R3, c[0x0][0x180], R2 ;  /* 0x0000600003037a24 */ /* 0x000fca00078e0202 */
[----:B------:R-:W-:-:S04]  /*0110*/  IADD3 R10, P0, R3, c[0x0][0x168], RZ ;  /* 0x00005a00030a7a10 */ /* 0x000fc80007f1e0ff */
[----:B------:R-:W-:Y:S01]  /*0120*/  IADD3.X R11, RZ, c[0x0][0x16c], RZ, P0, !PT ;  /* 0x00005b00ff0b7a10 */ /* 0x000fe200007fe4ff */
[----:B------:R-:W-:-:S04]  /*0130*/  IMAD.MOV.U32 R0, RZ, RZ, 0x8 ;  /* 0x00000008ff007424 */ /* 0x000fc800078e00ff */
[----:B------:R-:W2:Y:S01]  /*0140*/  LDG.E R12, [R10.64] ;  /* 0x000000040a0c7981 */ /* 0x000ea2000c1e1900 */
[-C--:B------:R-:W-:Y:S01]  /*0150*/  IMAD.WIDE R8, R9, R0.reuse, c[0x0][0x178] ;  /* 0x00005e0009087625 */ /* 0x080fe200078e0200 */
[----:B------:R-:W-:Y:S02]  /*0160*/  SHF.R.U32.HI R3, RZ, 0x2, R3 ;  /* 0x00000002ff037819 */ /* 0x000fe40000011603 */
[----:B------:R-:W-:Y:S02]  /*0170*/  MOV R4, c[0x0][0x188] ;  /* 0x0000620000047a02 */ /* 0x000fe40000000f00 */
[----:B------:R-:W-:Y:S01]  /*0180*/  MOV R5, c[0x0][0x18c] ;  /* 0x0000630000057a02 */ /* 0x000fe20000000f00 */
[----:B------:R-:W3:Y:S01]  /*0190*/  LDG.E R18, [R8.64] ;  /* 0x0000000408127981 */ /* 0x000ee2000c1e1900 */
[----:B------:R-:W-:-:S03]  /*01a0*/  IMAD.WIDE R6, R3, R0, c[0x0][0x170] ;  /* 0x00005c0003067625 */ /* 0x000fc600078e0200 */
[----:B------:R-:W4:Y:S04]  /*01b0*/  LDG.E R19, [R8.64+0x4] ;  /* 0x0000040408137981 */ /* 0x000f28000c1e1900 */
[----:B------:R-:W5:Y:S04]  /*01c0*/  LDG.E.CONSTANT R4, [R4.64] ;  /* 0x0000000404047981 */ /* 0x000f68000c1e9900 */
[----:B------:R0:W5:Y:S04]  /*01d0*/  LDG.E R14, [R6.64] ;  /* 0x00000004060e7981 */ /* 0x000168000c1e1900 */
[----:B------:R0:W5:Y:S01]  /*01e0*/  LDG.E R16, [R6.64+0x4] ;  /* 0x0000040406107981 */ /* 0x000162000c1e1900 */
[----:B--2---:R-:W5:Y:S01]  /*01f0*/  I2F.S8 R11, R12 ;  /* 0x0000000c000b7306 */ /* 0x004f620000001400 */
[----:B---3--:R-:W-:-:S07]  /*0200*/  HADD2.F32 R2, -RZ, R18.H0_H0 ;  /* 0x20000012ff027230 */ /* 0x008fce0000004100 */
[----:B------:R-:W1:Y:S01]  /*0210*/  I2F.S8 R13, R12.B1 ;  /* 0x1000000c000d7306 */ /* 0x000e620000001400 */
[----:B------:R-:W-:Y:S02]  /*0220*/  HADD2.F32 R10, -RZ, R18.H1_H1 ;  /* 0x30000012ff0a7230 */ /* 0x000fe40000004100 */
[--C-:B----4-:R-:W-:Y:S02]  /*0230*/  HADD2.F32 R8, -RZ, R19.reuse.H0_H0 ;  /* 0x20000013ff087230 */ /* 0x110fe40000004100 */
[----:B0-----:R-:W-:-:S03]  /*0240*/  HADD2.F32 R6, -RZ, R19.H1_H1 ;  /* 0x30000013ff067230 */ /* 0x001fc60000004100 */
[----:B------:R-:W0:Y:S01]  /*0250*/  I2F.S8 R15, R12.B2 ;  /* 0x2000000c000f7306 */ /* 0x000e220000001400 */
[C---:B-----5:R-:W-:Y:S01]  /*0260*/  FFMA.FTZ R2, R4.reuse, R11, R2 ;  /* 0x0000000b04027223 */ /* 0x060fe20000010002 */
[--C-:B------:R-:W-:Y:S02]  /*0270*/  HADD2.F32 R5, -RZ, R14.reuse.H0_H0 ;  /* 0x2000000eff057230 */ /* 0x100fe40000004100 */
[----:B------:R-:W-:Y:S02]  /*0280*/  HADD2.F32 R7, -RZ, R14.H1_H1 ;  /* 0x3000000eff077230 */ /* 0x000fe40000004100 */
[--C-:B------:R-:W-:Y:S02]  /*0290*/  HADD2.F32 R9, -RZ, R16.reuse.H0_H0 ;  /* 0x20000010ff097230 */ /* 0x100fe40000004100 */
[----:B------:R-:W2:Y:S01]  /*02a0*/  I2F.S8 R17, R12.B3 ;  /* 0x3000000c00117306 */ /* 0x000ea20000001400 */
[----:B-1----:R-:W-:Y:S01]  /*02b0*/  FFMA.FTZ R10, R4, R13, R10 ;  /* 0x0000000d040a7223 */ /* 0x002fe2000001000a */
[----:B------:R-:W-:Y:S01]  /*02c0*/  HADD2.F32 R11, -RZ, R16.H1_H1 ;  /* 0x30000010ff0b7230 */ /* 0x000fe20000004100 */
[----:B------:R-:W-:-:S02]  /*02d0*/  FADD.FTZ R2, R2, R5 ;  /* 0x0000000502027221 */ /* 0x000fc40000010000 */
[----:B------:R-:W-:Y:S02]  /*02e0*/  FADD.FTZ R7, R10, R7 ;  /* 0x000000070a077221 */ /* 0x000fe40000010000 */
[----:B0-----:R-:W-:-:S03]  /*02f0*/  FFMA.FTZ R8, R4, R15, R8 ;  /* 0x0000000f04087223 */ /* 0x001fc60000010008 */
[----:B------:R-:W-:Y:S01]  /*0300*/  F2FP.PACK_AB R7, R7, R2 ;  /* 0x000000020707723e */ /* 0x000fe200000000ff */
[----:B------:R-:W-:-:S04]  /*0310*/  IMAD.WIDE R2, R3, R0, c[0x0][0x160] ;  /* 0x0000580003027625 */ /* 0x000fc800078e0200 */
[----:B------:R-:W-:Y:S01]  /*0320*/  FADD.FTZ R8, R8, R9 ;  /* 0x0000000908087221 */ /* 0x000fe20000010000 */
[----:B------:R-:W-:Y:S01]  /*0330*/  STG.E [R2.64], R7 ;  /* 0x0000000702007986 */ /* 0x000fe2000c101904 */
[----:B--2---:R-:W-:-:S04]  /*0340*/  FFMA.FTZ R6, R4, R17, R6 ;  /* 0x0000001104067223 */ /* 0x004fc80000010006 */
[----:B------:R-:W-:-:S05]  /*0350*/  FADD.FTZ R11, R6, R11 ;  /* 0x0000000b060b7221 */ /* 0x000fca0000010000 */
[----:B------:R-:W-:-:S05]  /*0360*/  F2FP.PACK_AB R11, R11, R8 ;  /* 0x000000080b0b723e */ /* 0x000fca00000000ff */
[----:B------:R-:W-:Y:S01]  /*0370*/  STG.E [R2.64+0x4], R11 ;  /* 0x0000040b02007986 */ /* 0x000fe2000c101904 */
[----:B------:R-:W-:Y:S05]  /*0380*/  EXIT ;  /* 0x000000000000794d */ /* 0x000fea0003800000 */
.L_x_19:
        /* <DEDUP_REMOVED lines=15> */
.L_x_39:
